	.target	sm_100a

	.elftype	@"ET_EXEC"


//--------------------- .note.nv.tkinfo           --------------------------
	.section	.note.nv.tkinfo,"",@"SHT_NOTE"
	.sectionflags	@"SHF_NOTE_NV_TKINFO"
	.tkinfo
        /*0018*/ 	.word	0x00000081
        /*0030*/ 	.string	""
        /*0030*/ 	.string	"ptxas-blackwell"
        /*0030*/ 	.string	"Cuda compilation tools, release 12.9, V12.9.86"
        /*0030*/ 	.string	"Build cuda_12.9.r12.9/compiler.36037853_0"
        /*0030*/ 	.string	"-v  -suppress-debug-info  -lineinfo  -arch sm_100a "



//--------------------- .note.nv.cuver            --------------------------
	.section	.note.nv.cuver,"",@"SHT_NOTE"
	.sectionflags	@"SHF_NOTE_NV_CUVER"
        /*0018*/ 	.short	0x0001
        /*001a*/ 	.short	0x0064
        /*001c*/ 	.short	0x0001
        /*001e*/ 	.short	0x0000
        /*0020*/ 	.short	0x0001
        /*0022*/ 	.short	0x0000


//--------------------- .nv.info                  --------------------------
	.section	.nv.info,"",@"SHT_CUDA_INFO"
	.align	4


	//----- nvinfo : EIATTR_REGCOUNT
	.align		4
        /*0000*/ 	.byte	0x04, 0x2f
        /*0002*/ 	.short	(.L_4 - .L_3)
	.align		4
.L_3:
        /*0004*/ 	.word	index@(gluon_tcgen05)
        /*0008*/ 	.word	0x00000027


	//----- nvinfo : EIATTR_FRAME_SIZE
	.align		4
.L_4:
        /*000c*/ 	.byte	0x04, 0x11
        /*000e*/ 	.short	(.L_6 - .L_5)
	.align		4
.L_5:
        /*0010*/ 	.word	index@($__internal_2_$__cuda_sm10x_tcgen05_guardrail_trap_unallocated_columns_being_dealloced)
        /*0014*/ 	.word	0x00000000


	//----- nvinfo : EIATTR_FRAME_SIZE
	.align		4
.L_6:
        /*0018*/ 	.byte	0x04, 0x11
        /*001a*/ 	.short	(.L_8 - .L_7)
	.align		4
.L_7:
        /*001c*/ 	.word	index@($__internal_1_$__cuda_sm10x_tcgen05_guardrail_trap_phase_invalid_during_alloc)
        /*0020*/ 	.word	0x00000000


	//----- nvinfo : EIATTR_FRAME_SIZE
	.align		4
.L_8:
        /*0024*/ 	.byte	0x04, 0x11
        /*0026*/ 	.short	(.L_10 - .L_9)
	.align		4
.L_9:
        /*0028*/ 	.word	index@($__internal_0_$__cuda_sm10x_tcgen05_guardrail_trap_col_being_dealloced_not_returned_by_alloc)
        /*002c*/ 	.word	0x00000000


	//----- nvinfo : EIATTR_FRAME_SIZE
	.align		4
.L_10:
        /*0030*/ 	.byte	0x04, 0x11
        /*0032*/ 	.short	(.L_12 - .L_11)
	.align		4
.L_11:
        /*0034*/ 	.word	index@(gluon_tcgen05)
        /*0038*/ 	.word	0x00000000


	//----- nvinfo : EIATTR_MIN_STACK_SIZE
	.align		4
.L_12:
        /*003c*/ 	.byte	0x04, 0x12
        /*003e*/ 	.short	(.L_14 - .L_13)
	.align		4
.L_13:
        /*0040*/ 	.word	index@(gluon_tcgen05)
        /*0044*/ 	.word	0x00000000
.L_14:


//--------------------- .nv.info.gluon_tcgen05    --------------------------
	.section	.nv.info.gluon_tcgen05,"",@"SHT_CUDA_INFO"
	.sectionflags	@""
	.align	4


	//----- nvinfo : EIATTR_CUDA_API_VERSION
	.align		4
        /*0000*/ 	.byte	0x04, 0x37
        /*0002*/ 	.short	(.L_16 - .L_15)
.L_15:
        /*0004*/ 	.word	0x00000081


	//----- nvinfo : EIATTR_KPARAM_INFO
	.align		4
.L_16:
        /*0008*/ 	.byte	0x04, 0x17
        /*000a*/ 	.short	(.L_18 - .L_17)
.L_17:
        /*000c*/ 	.word	0x00000000
        /*0010*/ 	.short	0x000a
        /*0012*/ 	.short	0x0048
        /*0014*/ 	.byte	0x00, 0xf4, 0x21, 0x00


	//----- nvinfo : EIATTR_KPARAM_INFO
	.align		4
.L_18:
        /*0018*/ 	.byte	0x04, 0x17
        /*001a*/ 	.short	(.L_20 - .L_19)
.L_19:
        /*001c*/ 	.word	0x00000000
        /*0020*/ 	.short	0x0009
        /*0022*/ 	.short	0x0040
        /*0024*/ 	.byte	0x00, 0xf4, 0x21, 0x00


	//----- nvinfo : EIATTR_KPARAM_INFO
	.align		4
.L_20:
        /*0028*/ 	.byte	0x04, 0x17
        /*002a*/ 	.short	(.L_22 - .L_21)
.L_21:
        /*002c*/ 	.word	0x00000000
        /*0030*/ 	.short	0x0008
        /*0032*/ 	.short	0x0038
        /*0034*/ 	.byte	0x00, 0xf0, 0x21, 0x00


	//----- nvinfo : EIATTR_KPARAM_INFO
	.align		4
.L_22:
        /*0038*/ 	.byte	0x04, 0x17
        /*003a*/ 	.short	(.L_24 - .L_23)
.L_23:
        /*003c*/ 	.word	0x00000000
        /*0040*/ 	.short	0x0007
        /*0042*/ 	.short	0x0030
        /*0044*/ 	.byte	0x00, 0xf0, 0x21, 0x00


	//----- nvinfo : EIATTR_KPARAM_INFO
	.align		4
.L_24:
        /*0048*/ 	.byte	0x04, 0x17
        /*004a*/ 	.short	(.L_26 - .L_25)
.L_25:
        /*004c*/ 	.word	0x00000000
        /*0050*/ 	.short	0x0006
        /*0052*/ 	.short	0x0028
        /*0054*/ 	.byte	0x00, 0xf0, 0x21, 0x00


	//----- nvinfo : EIATTR_KPARAM_INFO
	.align		4
.L_26:
        /*0058*/ 	.byte	0x04, 0x17
        /*005a*/ 	.short	(.L_28 - .L_27)
.L_27:
        /*005c*/ 	.word	0x00000000
        /*0060*/ 	.short	0x0005
        /*0062*/ 	.short	0x0020
        /*0064*/ 	.byte	0x00, 0xf0, 0x11, 0x00


	//----- nvinfo : EIATTR_KPARAM_INFO
	.align		4
.L_28:
        /*0068*/ 	.byte	0x04, 0x17
        /*006a*/ 	.short	(.L_30 - .L_29)
.L_29:
        /*006c*/ 	.word	0x00000000
        /*0070*/ 	.short	0x0004
        /*0072*/ 	.short	0x001c
        /*0074*/ 	.byte	0x00, 0xf0, 0x11, 0x00


	//----- nvinfo : EIATTR_KPARAM_INFO
	.align		4
.L_30:
        /*0078*/ 	.byte	0x04, 0x17
        /*007a*/ 	.short	(.L_32 - .L_31)
.L_31:
        /*007c*/ 	.word	0x00000000
        /*0080*/ 	.short	0x0003
        /*0082*/ 	.short	0x0018
        /*0084*/ 	.byte	0x00, 0xf0, 0x11, 0x00


	//----- nvinfo : EIATTR_KPARAM_INFO
	.align		4
.L_32:
        /*0088*/ 	.byte	0x04, 0x17
        /*008a*/ 	.short	(.L_34 - .L_33)
.L_33:
        /*008c*/ 	.word	0x00000000
        /*0090*/ 	.short	0x0002
        /*0092*/ 	.short	0x0010
        /*0094*/ 	.byte	0x00, 0xf4, 0x21, 0x00


	//----- nvinfo : EIATTR_KPARAM_INFO
	.align		4
.L_34:
        /*0098*/ 	.byte	0x04, 0x17
        /*009a*/ 	.short	(.L_36 - .L_35)
.L_35:
        /*009c*/ 	.word	0x00000000
        /*00a0*/ 	.short	0x0001
        /*00a2*/ 	.short	0x0008
        /*00a4*/ 	.byte	0x00, 0xf4, 0x21, 0x00


	//----- nvinfo : EIATTR_KPARAM_INFO
	.align		4
.L_36:
        /*00a8*/ 	.byte	0x04, 0x17
        /*00aa*/ 	.short	(.L_38 - .L_37)
.L_37:
        /*00ac*/ 	.word	0x00000000
        /*00b0*/ 	.short	0x0000
        /*00b2*/ 	.short	0x0000
        /*00b4*/ 	.byte	0x00, 0xf4, 0x21, 0x00


	//----- nvinfo : EIATTR_AT_ENTRY_FRAGMENTS
	.align		4
.L_38:
        /*00b8*/ 	.byte	0x04, 0x4f
        /*00ba*/ 	.short	(.L_40 - .L_39)


	//   ....[0]....
.L_39:
        /*00bc*/ 	.word	0x00000004


	//----- nvinfo : EIATTR_RESERVED_SMEM_USED
	.align		4
.L_40:
        /*00c0*/ 	.byte	0x01, 0x41
	.zero		2


	//----- nvinfo : EIATTR_SPARSE_MMA_MASK
	.align		4
        /*00c4*/ 	.byte	0x03, 0x50
        /*00c6*/ 	.short	0x0000


	//----- nvinfo : EIATTR_TCGEN05_1CTA_USED
	.align		4
        /*00c8*/ 	.byte	0x01, 0x51
	.zero		2


	//----- nvinfo : EIATTR_MAXREG_COUNT
	.align		4
        /*00cc*/ 	.byte	0x03, 0x1b
        /*00ce*/ 	.short	0x00ff


	//----- nvinfo : EIATTR_NUM_BARRIERS
	.align		4
        /*00d0*/ 	.byte	0x02, 0x4c
        /*00d2*/ 	.byte	0x01
	.zero		1


	//----- nvinfo : EIATTR_INT_WARP_WIDE_INSTR_OFFSETS
	.align		4
        /*00d4*/ 	.byte	0x04, 0x31
        /*00d6*/ 	.short	(.L_42 - .L_41)


	//   ....[0]....
.L_41:
        /*00d8*/ 	.word	0x000016a0


	//   ....[1]....
        /*00dc*/ 	.word	0x000016c0


	//   ....[2]....
        /*00e0*/ 	.word	0x00001740


	//   ....[3]....
        /*00e4*/ 	.word	0x00001860


	//   ....[4]....
        /*00e8*/ 	.word	0x00001870


	//   ....[5]....
        /*00ec*/ 	.word	0x00001880


	//   ....[6]....
        /*00f0*/ 	.word	0x00001890


	//   ....[7]....
        /*00f4*/ 	.word	0x00001a20


	//   ....[8]....
        /*00f8*/ 	.word	0x00001a30


	//   ....[9]....
        /*00fc*/ 	.word	0x00001b50


	//   ....[10]....
        /*0100*/ 	.word	0x00001b60


	//   ....[11]....
        /*0104*/ 	.word	0x00001bb0


	//   ....[12]....
        /*0108*/ 	.word	0x00001bf0


	//   ....[13]....
        /*010c*/ 	.word	0x00001cf0


	//   ....[14]....
        /*0110*/ 	.word	0x00001d00


	//   ....[15]....
        /*0114*/ 	.word	0x00001f20


	//   ....[16]....
        /*0118*/ 	.word	0x00001f30


	//   ....[17]....
        /*011c*/ 	.word	0x000022a0


	//   ....[18]....
        /*0120*/ 	.word	0x000022f0


	//----- nvinfo : EIATTR_COOP_GROUP_MASK_REGIDS
	.align		4
.L_42:
        /*0124*/ 	.byte	0x04, 0x29
        /*0126*/ 	.short	(.L_44 - .L_43)


	//   ....[0]....
.L_43:
        /*0128*/ 	.word	0xffffffff


	//   ....[1]....
        /*012c*/ 	.word	0xffffffff


	//   ....[2]....
        /*0130*/ 	.word	0xffffffff


	//   ....[3]....
        /*0134*/ 	.word	0xffffffff


	//   ....[4]....
        /*0138*/ 	.word	0xffffffff


	//   ....[5]....
        /*013c*/ 	.word	0xffffffff


	//   ....[6]....
        /*0140*/ 	.word	0xffffffff


	//   ....[7]....
        /*0144*/ 	.word	0xffffffff


	//   ....[8]....
        /*0148*/ 	.word	0xffffffff


	//   ....[9]....
        /*014c*/ 	.word	0xffffffff


	//----- nvinfo : EIATTR_COOP_GROUP_INSTR_OFFSETS
	.align		4
.L_44:
        /*0150*/ 	.byte	0x04, 0x28
        /*0152*/ 	.short	(.L_46 - .L_45)


	//   ....[0]....
.L_45:
        /*0154*/ 	.word	0x00000050


	//   ....[1]....
        /*0158*/ 	.word	0x00000310


	//   ....[2]....
        /*015c*/ 	.word	0x000004f0


	//   ....[3]....
        /*0160*/ 	.word	0x00000980


	//   ....[4]....
        /*0164*/ 	.word	0x00000ac0


	//   ....[5]....
        /*0168*/ 	.word	0x00000fa0


	//   ....[6]....
        /*016c*/ 	.word	0x000010e0


	//   ....[7]....
        /*0170*/ 	.word	0x00001530


	//   ....[8]....
        /*0174*/ 	.word	0x00002130


	//   ....[9]....
        /*0178*/ 	.word	0x000023a0


	//----- nvinfo : EIATTR_VRC_CTA_INIT_COUNT
	.align		4
.L_46:
        /*017c*/ 	.byte	0x02, 0x4a
        /*017e*/ 	.byte	0x80
	.zero		1


	//----- nvinfo : EIATTR_MBARRIER_INSTR_OFFSETS
	.align		4
        /*0180*/ 	.byte	0x04, 0x39
        /*0182*/ 	.short	(.L_48 - .L_47)


	//   ....[0]....
.L_47:
        /*0184*/ 	.word	0x00001760
        /*0188*/ 	.word	0x000000ff
        /*018c*/ 	.word	0x00001800
        /*0190*/ 	.short	0x0100
        /*0192*/ 	.byte	0x08
	.zero		1


	//   ....[1]....
        /*0194*/ 	.word	0x00001770
        /*0198*/ 	.word	0x000000ff
        /*019c*/ 	.word	0x00001810
        /*01a0*/ 	.short	0x0100
        /*01a2*/ 	.byte	0x08
	.zero		1


	//   ....[2]....
        /*01a4*/ 	.word	0x00001970
        /*01a8*/ 	.word	0x000000ff
        /*01ac*/ 	.word	0x00001800
        /*01b0*/ 	.short	0x010a
        /*01b2*/ 	.byte	0x08
	.zero		1


	//   ....[3]....
        /*01b4*/ 	.word	0x00001a80
        /*01b8*/ 	.word	0x000000ff
        /*01bc*/ 	.word	0x00001810
        /*01c0*/ 	.short	0x010a
        /*01c2*/ 	.byte	0x08
	.zero		1


	//   ....[4]....
        /*01c4*/ 	.word	0x00001c60
        /*01c8*/ 	.word	0x000000ff
        /*01cc*/ 	.word	0x00001800
        /*01d0*/ 	.short	0x010a
        /*01d2*/ 	.byte	0x08
	.zero		1


	//   ....[5]....
        /*01d4*/ 	.word	0x00001d40
        /*01d8*/ 	.word	0x000000ff
        /*01dc*/ 	.word	0x00001810
        /*01e0*/ 	.short	0x010a
        /*01e2*/ 	.byte	0x08
	.zero		1


	//   ....[6]....
        /*01e4*/ 	.word	0x00001dd0
        /*01e8*/ 	.word	0x000000ff
        /*01ec*/ 	.word	0x00001800
        /*01f0*/ 	.short	0x0108
        /*01f2*/ 	.byte	0x08
	.zero		1


	//   ....[7]....
        /*01f4*/ 	.word	0x00001de0
        /*01f8*/ 	.word	0x000000ff
        /*01fc*/ 	.word	0x00001810
        /*0200*/ 	.short	0x0108
        /*0202*/ 	.byte	0x08
	.zero		1


	//   ....[8]....
        /*0204*/ 	.word	0x000023c0
        /*0208*/ 	.word	0x000000ff
        /*020c*/ 	.word	0x00001800
        /*0210*/ 	.short	0x010a
        /*0212*/ 	.byte	0x08
	.zero		1


	//   ....[9]....
        /*0214*/ 	.word	0x000023f0
        /*0218*/ 	.word	0x000000ff
        /*021c*/ 	.word	0x00001810
        /*0220*/ 	.short	0x010a
        /*0222*/ 	.byte	0x08
	.zero		1


	//   ....[10]....
        /*0224*/ 	.word	0x00002420
        /*0228*/ 	.word	0x000000ff
        /*022c*/ 	.word	0x00001800
        /*0230*/ 	.short	0x010a
        /*0232*/ 	.byte	0x08
	.zero		1


	//   ....[11]....
        /*0234*/ 	.word	0x00002450
        /*0238*/ 	.word	0x000000ff
        /*023c*/ 	.word	0x00001810
        /*0240*/ 	.short	0x010a
        /*0242*/ 	.byte	0x08
	.zero		1


	//----- nvinfo : EIATTR_NUM_MBARRIERS
	.align		4
.L_48:
        /*0244*/ 	.byte	0x03, 0x38
        /*0246*/ 	.short	0x0002


	//----- nvinfo : EIATTR_EXIT_INSTR_OFFSETS
	.align		4
        /*0248*/ 	.byte	0x04, 0x1c
        /*024a*/ 	.short	(.L_50 - .L_49)


	//   ....[0]....
.L_49:
        /*024c*/ 	.word	0x000023b0


	//----- nvinfo : EIATTR_REQNTID
	.align		4
.L_50:
        /*0250*/ 	.byte	0x04, 0x10
        /*0252*/ 	.short	(.L_52 - .L_51)
.L_51:
        /*0254*/ 	.word	0x00000100
        /*0258*/ 	.word	0x00000001
        /*025c*/ 	.word	0x00000001


	//----- nvinfo : EIATTR_CRS_STACK_SIZE
	.align		4
.L_52:
        /*0260*/ 	.byte	0x04, 0x1e
        /*0262*/ 	.short	(.L_54 - .L_53)
.L_53:
        /*0264*/ 	.word	0x00000000


	//----- nvinfo : EIATTR_CBANK_PARAM_SIZE
	.align		4
.L_54:
        /*0268*/ 	.byte	0x03, 0x19
        /*026a*/ 	.short	0x0050


	//----- nvinfo : EIATTR_PARAM_CBANK
	.align		4
        /*026c*/ 	.byte	0x04, 0x0a
        /*026e*/ 	.short	(.L_56 - .L_55)
	.align		4
.L_55:
        /*0270*/ 	.word	index@(.nv.constant0.gluon_tcgen05)
        /*0274*/ 	.short	0x0380
        /*0276*/ 	.short	0x0050


	//----- nvinfo : EIATTR_SW_WAR
	.align		4
.L_56:
        /*0278*/ 	.byte	0x04, 0x36
        /*027a*/ 	.short	(.L_58 - .L_57)
.L_57:
        /*027c*/ 	.word	0x00000008
.L_58:


//--------------------- .nv.compat                --------------------------
	.section	.nv.compat,"",@"SHT_CUDA_COMPAT_INFO"
	.align	4
        /*0000*/ 	.byte	0x02, 0x02, 0x02, 0x00, 0x02, 0x05, 0x05, 0x00, 0x02, 0x03, 0x03, 0x00, 0x02, 0x06, 0x01, 0x00


//--------------------- .nv.callgraph             --------------------------
	.section	.nv.callgraph,"",@"SHT_CUDA_CALLGRAPH"
	.align	4
	.sectionentsize	8
	.align		4
        /*0000*/ 	.word	0x00000000
	.align		4
        /*0004*/ 	.word	0xffffffff
	.align		4
        /*0008*/ 	.word	0x00000000
	.align		4
        /*000c*/ 	.word	0xfffffffe
	.align		4
        /*0010*/ 	.word	0x00000000
	.align		4
        /*0014*/ 	.word	0xfffffffd
	.align		4
        /*0018*/ 	.word	0x00000000
	.align		4
        /*001c*/ 	.word	0xfffffffc


//--------------------- .text.gluon_tcgen05       --------------------------
	.section	.text.gluon_tcgen05,"ax",@progbits
	.align	128
        .global         gluon_tcgen05
        .type           gluon_tcgen05,@function
        .size           gluon_tcgen05,(.L_x_74 - gluon_tcgen05)
        .other          gluon_tcgen05,@"STO_CUDA_ENTRY STV_DEFAULT"
gluon_tcgen05:
.text.gluon_tcgen05:
[----:B------:R-:W1:Y:S01]  /*0000*/  LDC R1, c[0x0][0x37c] ;  /* 0x0000df00ff017b82 */ /* 0x000e620000000800 */
[----:B------:R-:W2:Y:S02]  /*0010*/  S2R R0, SR_TID.X ;  /* 0x0000000000007919 */ /* 0x000ea40000002100 */
[----:B--2---:R-:W-:-:S13]  /*0020*/  ISETP.GE.U32.AND P2, PT, R0, 0x20, PT ;  /* 0x000000200000780c */ /* 0x004fda0003f46070 */
[----:B------:R-:W-:Y:S05]  /*0030*/  @P2 BRA `(.L_x_0) ;  /* 0x0000000000b82947 */ /* 0x000fea0003800000 */
[----:B------:R-:W2:Y:S01]  /*0040*/  S2UR UR6, SR_CgaCtaId ;  /* 0x00000000000679c3 */ /* 0x000ea20000008800 */
[----:B------:R-:W-:Y:S01]  /*0050*/  NOP ;  /* 0x0000000000007918 */ /* 0x000fe20000000000 */
[----:B------:R-:W-:Y:S02]  /*0060*/  UMOV UR4, 0x40 ;  /* 0x0000004000047882 */ /* 0x000fe40000000000 */
[----:B--2---:R-:W-:-:S09]  /*0070*/  ULEA UR4, UR6, UR4, 0x18 ;  /* 0x0000000406047291 */ /* 0x004fd2000f8ec0ff */
[----:B------:R-:W2:Y:S01]  /*0080*/  LDS.U8 R2, [UR4] ;  /* 0x00000004ff027984 */ /* 0x000ea20008000000 */
[----:B------:R-:W-:Y:S02]  /*0090*/  UMOV UR4, 0x400 ;  /* 0x0000040000047882 */ /* 0x000fe40000000000 */
[----:B------:R-:W-:Y:S01]  /*00a0*/  ULEA UR4, UR6, UR4, 0x18 ;  /* 0x0000000406047291 */ /* 0x000fe2000f8ec0ff */
[----:B--2---:R-:W-:-:S13]  /*00b0*/  ISETP.NE.AND P0, PT, R2, RZ, PT ;  /* 0x000000ff0200720c */ /* 0x004fda0003f05270 */
[----:B------:R-:W-:Y:S05]  /*00c0*/  @P0 BRA `(.L_x_1) ;  /* 0x00000000007c0947 */ /* 0x000fea0003800000 */
[----:B------:R-:W-:-:S13]  /*00d0*/  ELECT P0, URZ, PT ;  /* 0x0000000000ff782f */ /* 0x000fda0003800000 */
[----:B------:R-:W-:Y:S05]  /*00e0*/  @!P0 BRA `(.L_x_2) ;  /* 0x0000000000848947 */ /* 0x000fea0003800000 */
[----:B------:R-:W-:Y:S01]  /*00f0*/  UMOV UR5, 0x2 ;  /* 0x0000000200057882 */ /* 0x000fe20000000000 */
[----:B------:R-:W-:Y:S02]  /*0100*/  IMAD.MOV.U32 R5, RZ, RZ, 0x1 ;  /* 0x00000001ff057424 */ /* 0x000fe400078e00ff */
[----:B------:R-:W-:Y:S02]  /*0110*/  IMAD.MOV.U32 R3, RZ, RZ, 0x3 ;  /* 0x00000003ff037424 */ /* 0x000fe400078e00ff */
[----:B------:R-:W-:Y:S04]  /*0120*/  DEPBAR.LE SB2, 0x36 ;  /* 0x0000ad800000791a */ /* 0x000fe80000000000 */
[----:B------:R-:W2:Y:S02]  /*0130*/  UTCATOMSWS.FIND_AND_SET.ALIGN UP0, UR5, UR5 ;  /* 0x00000005000575e3 */ /* 0x000ea40008000800 */
[----:B--2---:R-:W-:-:S04]  /*0140*/  PLOP3.LUT P0, PT, PT, PT, UP0, 0x80, 0x8 ;  /* 0x000000000008781c */ /* 0x004fc80003f0f008 */
[----:B------:R-:W-:-:S04]  /*0150*/  SEL R2, RZ, 0xffffffff, !P0 ;  /* 0xffffffffff027807 */ /* 0x000fc80004000000 */
[----:B------:R-:W-:Y:S01]  /*0160*/  ISETP.NE.AND P0, PT, R2, RZ, PT ;  /* 0x000000ff0200720c */ /* 0x000fe20003f05270 */
[----:B------:R-:W-:-:S12]  /*0170*/  IMAD.U32 R2, RZ, RZ, UR5 ;  /* 0x00000005ff027e24 */ /* 0x000fd8000f8e00ff */
[----:B------:R-:W-:Y:S05]  /*0180*/  @P0 BRA `(.L_x_3) ;  /* 0x0000000000240947 */ /* 0x000fea0003800000 */
.L_x_4:
[----:B------:R-:W-:Y:S05]  /*0190*/  NANOSLEEP 0x64 ;  /* 0x000000640000795d */ /* 0x000fea0003800000 */
[----:B------:R-:W-:-:S05]  /*01a0*/  UMOV UR5, 0x2 ;  /* 0x0000000200057882 */ /* 0x000fca0000000000 */
[----:B------:R-:W-:Y:S04]  /*01b0*/  DEPBAR.LE SB2, 0x36 ;  /* 0x0000ad800000791a */ /* 0x000fe80000000000 */
[----:B------:R-:W2:Y:S02]  /*01c0*/  UTCATOMSWS.FIND_AND_SET.ALIGN UP0, UR5, UR5 ;  /* 0x00000005000575e3 */ /* 0x000ea40008000800 */
[----:B--2---:R-:W-:-:S04]  /*01d0*/  PLOP3.LUT P0, PT, PT, PT, UP0, 0x80, 0x8 ;  /* 0x000000000008781c */ /* 0x004fc80003f0f008 */
[----:B------:R-:W-:-:S04]  /*01e0*/  SEL R2, RZ, 0xffffffff, !P0 ;  /* 0xffffffffff027807 */ /* 0x000fc80004000000 */
[----:B------:R-:W-:Y:S01]  /*01f0*/  ISETP.NE.AND P0, PT, R2, RZ, PT ;  /* 0x000000ff0200720c */ /* 0x000fe20003f05270 */
[----:B------:R-:W-:-:S12]  /*0200*/  IMAD.U32 R2, RZ, RZ, UR5 ;  /* 0x00000005ff027e24 */ /* 0x000fd8000f8e00ff */
[----:B------:R-:W-:Y:S05]  /*0210*/  @!P0 BRA `(.L_x_4) ;  /* 0xfffffffc00dc8947 */ /* 0x000fea000383ffff */
.L_x_3:
[C---:B------:R-:W-:Y:S01]  /*0220*/  VIADD R4, R2.reuse, 0x10 ;  /* 0x0000001002047836 */ /* 0x040fe20000000000 */
[----:B------:R-:W-:Y:S01]  /*0230*/  UMOV UR5, 0x50 ;  /* 0x0000005000057882 */ /* 0x000fe20000000000 */
[----:B------:R-:W-:Y:S01]  /*0240*/  SHF.L.U32 R3, R3, R2, RZ ;  /* 0x0000000203037219 */ /* 0x000fe200000006ff */
[----:B------:R-:W-:Y:S01]  /*0250*/  ULEA UR5, UR6, UR5, 0x18 ;  /* 0x0000000506057291 */ /* 0x000fe2000f8ec0ff */
[----:B------:R-:W-:Y:S01]  /*0260*/  IMAD.SHL.U32 R2, R2, 0x20, RZ ;  /* 0x0000002002027824 */ /* 0x000fe200078e00ff */
[----:B------:R-:W-:-:S04]  /*0270*/  SHF.L.U32 R4, R5, R4, RZ ;  /* 0x0000000405047219 */ /* 0x000fc800000006ff */
[----:B------:R-:W-:-:S05]  /*0280*/  LOP3.LUT R3, R4, R3, RZ, 0xfc, !PT ;  /* 0x0000000304037212 */ /* 0x000fca00078efcff */
[----:B------:R2:W-:Y:S04]  /*0290*/  ATOMS.OR RZ, [UR5], R3 ;  /* 0x00000003ffff798c */ /* 0x0005e8000b000005 */
[----:B------:R2:W-:Y:S01]  /*02a0*/  STS [UR4], R2 ;  /* 0x00000002ff007988 */ /* 0x0005e20008000804 */
[----:B------:R-:W-:Y:S05]  /*02b0*/  BRA `(.L_x_2) ;  /* 0x0000000000107947 */ /* 0x000fea0003800000 */
.L_x_1:
[----:B------:R-:W-:Y:S01]  /*02c0*/  IMAD.MOV.U32 R3, RZ, RZ, -0x1 ;  /* 0xffffffffff037424 */ /* 0x000fe200078e00ff */
[----:B------:R-:W-:-:S04]  /*02d0*/  MOV R2, 0x300 ;  /* 0x0000030000027802 */ /* 0x000fc80000000f00 */
[----:B------:R2:W-:Y:S03]  /*02e0*/  STS [UR4], R3 ;  /* 0x00000003ff007988 */ /* 0x0005e60008000804 */
[----:B-12---:R-:W-:Y:S05]  /*02f0*/  CALL.REL.NOINC `($__internal_1_$__cuda_sm10x_tcgen05_guardrail_trap_phase_invalid_during_alloc) ;  /* 0x00000020006c7944 */ /* 0x006fea0003c00000 */
.L_x_2:
[----:B------:R-:W-:Y:S05]  /*0300*/  WARPSYNC.ALL ;  /* 0x0000000000007948 */ /* 0x000fea0003800000 */
[----:B------:R-:W-:Y:S01]  /*0310*/  NOP ;  /* 0x0000000000007918 */ /* 0x000fe20000000000 */
.L_x_0:
[----:B------:R-:W3:Y:S08]  /*0320*/  S2UR UR4, SR_CgaCtaId ;  /* 0x00000000000479c3 */ /* 0x000ef00000008800 */
[----:B------:R-:W-:Y:S01]  /*0330*/  BAR.SYNC.DEFER_BLOCKING 0x0 ;  /* 0x0000000000007b1d */ /* 0x000fe20000010000 */
[----:B------:R-:W-:-:S05]  /*0340*/  LOP3.LUT R36, R0, 0xff, RZ, 0xc0, !PT ;  /* 0x000000ff00247812 */ /* 0x000fca00078ec0ff */
[----:B------:R-:W-:Y:S02]  /*0350*/  UMOV UR8, 0x400 ;  /* 0x0000040000087882 */ /* 0x000fe40000000000 */
[----:B------:R-:W4:Y:S08]  /*0360*/  LDC R7, c[0x0][0x3a0] ;  /* 0x0000e800ff077b82 */ /* 0x000f300000000800 */
[----:B------:R-:W5:Y:S01]  /*0370*/  S2UR UR9, SR_CTAID.Y ;  /* 0x00000000000979c3 */ /* 0x000f620000002600 */
[----:B---3--:R-:W-:-:S09]  /*0380*/  ULEA UR8, UR4, UR8, 0x18 ;  /* 0x0000000804087291 */ /* 0x008fd2000f8ec0ff */
[----:B------:R-:W3:Y:S01]  /*0390*/  LDS R4, [UR8] ;  /* 0x00000008ff047984 */ /* 0x000ee20008000800 */
[----:B------:R-:W-:Y:S06]  /*03a0*/  BAR.SYNC.DEFER_BLOCKING 0x0 ;  /* 0x0000000000007b1d */ /* 0x000fec0000010000 */
[----:B------:R-:W-:Y:S05]  /*03b0*/  @P2 BRA `(.L_x_5) ;  /* 0x0000000000182947 */ /* 0x000fea0003800000 */
[----:B------:R-:W-:Y:S01]  /*03c0*/  ELECT P0, URZ, PT ;  /* 0x0000000000ff782f */ /* 0x000fe20003800000 */
[----:B--2---:R-:W-:Y:S01]  /*03d0*/  IMAD.MOV.U32 R2, RZ, RZ, 0x1 ;  /* 0x00000001ff027424 */ /* 0x004fe200078e00ff */
[----:B------:R-:W-:Y:S01]  /*03e0*/  UMOV UR5, 0x40 ;  /* 0x0000004000057882 */ /* 0x000fe20000000000 */
[----:B------:R-:W-:Y:S01]  /*03f0*/  UVIRTCOUNT.DEALLOC.SMPOOL 0x80 ;  /* 0x000000800000784c */ /* 0x000fe20000000000 */
[----:B------:R-:W-:-:S09]  /*0400*/  ULEA UR5, UR4, UR5, 0x18 ;  /* 0x0000000504057291 */ /* 0x000fd2000f8ec0ff */
[----:B------:R2:W-:Y:S03]  /*0410*/  @P0 STS.U8 [UR5], R2 ;  /* 0x00000002ff000988 */ /* 0x0005e60008000005 */
.L_x_5:
[----:B------:R-:W2:Y:S01]  /*0420*/  S2UR UR4, SR_CTAID.Z ;  /* 0x00000000000479c3 */ /* 0x000ea20000002700 */
[----:B------:R-:W5:Y:S01]  /*0430*/  LDCU UR5, c[0x0][0x370] ;  /* 0x00006e00ff0577ac */ /* 0x000f620008000800 */
[C---:B------:R-:W-:Y:S01]  /*0440*/  ISETP.GE.U32.AND P0, PT, R36.reuse, 0x20, PT ;  /* 0x000000202400780c */ /* 0x040fe20003f06070 */
[----:B----4-:R-:W-:Y:S01]  /*0450*/  VIADD R6, R7, 0xffffffff ;  /* 0xffffffff07067836 */ /* 0x010fe20000000000 */
[C---:B------:R-:W-:Y:S01]  /*0460*/  ISETP.NE.U32.AND P3, PT, R36.reuse, RZ, PT ;  /* 0x000000ff2400720c */ /* 0x040fe20003f65070 */
[----:B------:R-:W2:Y:S02]  /*0470*/  LDCU UR6, c[0x0][0x374] ;  /* 0x00006e80ff0677ac */ /* 0x000ea40008000800 */
[----:B--2---:R-:W-:Y:S01]  /*0480*/  LEA R3, R36, UR8, 0x2 ;  /* 0x0000000824037c11 */ /* 0x004fe2000f8e10ff */
[----:B------:R-:W-:Y:S01]  /*0490*/  BSSY.RECONVERGENT B0, `(.L_x_6) ;  /* 0x0000015000007945 */ /* 0x000fe20003800200 */
[----:B------:R-:W5:Y:S01]  /*04a0*/  S2UR UR11, SR_CTAID.X ;  /* 0x00000000000b79c3 */ /* 0x000f620000002500 */
[----:B------:R-:W2:Y:S01]  /*04b0*/  LDCU.64 UR12, c[0x0][0x3c0] ;  /* 0x00007800ff0c77ac */ /* 0x000ea20008000a00 */
[----:B---3--:R-:W-:-:S04]  /*04c0*/  R2UR UR25, R4 ;  /* 0x00000000041972ca */ /* 0x008fc800000e0000 */
[----:B------:R3:W-:Y:S02]  /*04d0*/  @!P0 STS [R3], RZ ;  /* 0x000000ff03008388 */ /* 0x0007e40000000800 */
[----:B------:R-:W4:Y:S01]  /*04e0*/  LDC R2, c[0x0][0x398] ;  /* 0x0000e600ff027b82 */ /* 0x000f220000000800 */
[----:B------:R-:W-:Y:S01]  /*04f0*/  NOP ;  /* 0x0000000000007918 */ /* 0x000fe20000000000 */
[----:B------:R3:W-:Y:S01]  /*0500*/  @!P3 STS [UR8+0x20], R6 ;  /* 0x00002006ff00b988 */ /* 0x0007e20008000808 */
[----:B-----5:R-:W-:-:S04]  /*0510*/  UIMAD UR4, UR4, UR6, UR9 ;  /* 0x00000006040472a4 */ /* 0x020fc8000f8e0209 */
[----:B------:R-:W-:-:S04]  /*0520*/  UIMAD UR4, UR4, UR5, UR11 ;  /* 0x00000005040472a4 */ /* 0x000fc8000f8e020b */
[----:B------:R-:W-:-:S04]  /*0530*/  UIMAD UR4, UR4, 0x180, URZ ;  /* 0x00000180040478a4 */ /* 0x000fc8000f8e02ff */
[----:B--2---:R-:W-:Y:S01]  /*0540*/  UIADD3 UR6, UP0, UPT, UR4, UR12, URZ ;  /* 0x0000000c04067290 */ /* 0x004fe2000ff1e0ff */
[----:B----4-:R-:W-:-:S03]  /*0550*/  VIADD R2, R2, 0xffffffff ;  /* 0xffffffff02027836 */ /* 0x010fc60000000000 */
[----:B------:R-:W-:Y:S01]  /*0560*/  ULEA.HI.X.SX32 UR7, UR4, UR13, 0x1, UP0 ;  /* 0x0000000d04077291 */ /* 0x000fe200080f0eff */
[----:B---3--:R-:W-:Y:S11]  /*0570*/  @P3 BRA `(.L_x_7) ;  /* 0x0000000000183947 */ /* 0x008ff60003800000 */
[----:B------:R-:W2:Y:S01]  /*0580*/  LDS R4, [UR8+0x8] ;  /* 0x00000808ff047984 */ /* 0x000ea20008000800 */
[----:B------:R-:W3:Y:S01]  /*0590*/  LDC.64 R8, c[0x0][0x380] ;  /* 0x0000e000ff087b82 */ /* 0x000ee20000000a00 */
[----:B------:R-:W-:Y:S02]  /*05a0*/  IMAD.MOV.U32 R5, RZ, RZ, 0x70 ;  /* 0x00000070ff057424 */ /* 0x000fe400078e00ff */
[----:B---3--:R3:W-:Y:S03]  /*05b0*/  STS.64 [UR8], R8 ;  /* 0x00000008ff007988 */ /* 0x0087e60008000a08 */
[----:B--2---:R-:W-:-:S05]  /*05c0*/  LOP3.LUT R4, R4, 0x10, R5, 0xd8, !PT ;  /* 0x0000001004047812 */ /* 0x004fca00078ed805 */
[----:B------:R3:W-:Y:S02]  /*05d0*/  STS [UR8+0x8], R4 ;  /* 0x00000804ff007988 */ /* 0x0007e40008000808 */
.L_x_7:
[----:B------:R-:W-:Y:S05]  /*05e0*/  BSYNC.RECONVERGENT B0 ;  /* 0x0000000000007941 */ /* 0x000fea0003800200 */
.L_x_6:
[----:B------:R-:W-:Y:S04]  /*05f0*/  BSSY.RECONVERGENT B0, `(.L_x_8) ;  /* 0x000000a000007945 */ /* 0x000fe80003800200 */
[----:B------:R-:W-:Y:S05]  /*0600*/  @P3 BRA `(.L_x_9) ;  /* 0x0000000000203947 */ /* 0x000fea0003800000 */
[----:B---3--:R-:W2:Y:S01]  /*0610*/  LDS R4, [UR8+0x34] ;  /* 0x00003408ff047984 */ /* 0x008ea20008000800 */
[----:B------:R-:W-:Y:S02]  /*0620*/  IMAD.MOV.U32 R5, RZ, RZ, 0x1f000000 ;  /* 0x1f000000ff057424 */ /* 0x000fe400078e00ff */
[----:B------:R-:W-:Y:S01]  /*0630*/  @!P3 IMAD.MOV.U32 R8, RZ, RZ, 0x7f ;  /* 0x0000007fff08b424 */ /* 0x000fe200078e00ff */
[----:B------:R-:W3:Y:S02]  /*0640*/  @!P3 LDS R9, [UR8+0x38] ;  /* 0x00003808ff09b984 */ /* 0x000ee40008000800 */
[----:B--2---:R-:W-:Y:S02]  /*0650*/  LOP3.LUT R4, R4, 0xff000000, R5, 0xb8, !PT ;  /* 0xff00000004047812 */ /* 0x004fe400078eb805 */
[----:B---3--:R-:W-:-:S03]  /*0660*/  @!P3 LOP3.LUT R5, R9, 0xff, R8, 0xb8, !PT ;  /* 0x000000ff0905b812 */ /* 0x008fc600078eb808 */
[----:B------:R2:W-:Y:S04]  /*0670*/  STS [UR8+0x34], R4 ;  /* 0x00003404ff007988 */ /* 0x0005e80008000808 */
[----:B------:R2:W-:Y:S02]  /*0680*/  @!P3 STS [UR8+0x38], R5 ;  /* 0x00003805ff00b988 */ /* 0x0005e40008000808 */
.L_x_9:
[----:B------:R-:W-:Y:S05]  /*0690*/  BSYNC.RECONVERGENT B0 ;  /* 0x0000000000007941 */ /* 0x000fea0003800200 */
.L_x_8:
[----:B------:R-:W-:Y:S04]  /*06a0*/  BSSY.RECONVERGENT B0, `(.L_x_10) ;  /* 0x000000a000007945 */ /* 0x000fe80003800200 */
[----:B------:R-:W-:Y:S05]  /*06b0*/  @P3 BRA `(.L_x_11) ;  /* 0x0000000000203947 */ /* 0x000fea0003800000 */
[----:B--23--:R-:W2:Y:S01]  /*06c0*/  LDS R4, [UR8+0x1c] ;  /* 0x00001c08ff047984 */ /* 0x00cea20008000800 */
[----:B------:R-:W3:Y:S03]  /*06d0*/  LDC.64 R10, c[0x0][0x3a8] ;  /* 0x0000ea00ff0a7b82 */ /* 0x000ee60000000a00 */
[----:B------:R4:W-:Y:S01]  /*06e0*/  STS [UR8+0x24], R2 ;  /* 0x00002402ff007988 */ /* 0x0009e20008000808 */
[--C-:B---3--:R-:W-:Y:S02]  /*06f0*/  SHF.R.U32.HI R9, RZ, 0x4, R11.reuse ;  /* 0x00000004ff097819 */ /* 0x108fe4000001160b */
[----:B------:R-:W-:-:S05]  /*0700*/  SHF.R.U64 R5, R10, 0x4, R11 ;  /* 0x000000040a057819 */ /* 0x000fca000000120b */
[----:B------:R4:W-:Y:S01]  /*0710*/  STS [UR8+0xc], R5 ;  /* 0x00000c05ff007988 */ /* 0x0009e20008000808 */
[----:B--2---:R-:W-:-:S05]  /*0720*/  LOP3.LUT R4, R4, 0xf, R9, 0xb8, !PT ;  /* 0x0000000f04047812 */ /* 0x004fca00078eb809 */
[----:B------:R4:W-:Y:S02]  /*0730*/  STS [UR8+0x1c], R4 ;  /* 0x00001c04ff007988 */ /* 0x0009e40008000808 */
.L_x_11:
[----:B------:R-:W-:Y:S05]  /*0740*/  BSYNC.RECONVERGENT B0 ;  /* 0x0000000000007941 */ /* 0x000fea0003800200 */
.L_x_10:
[----:B------:R-:W-:Y:S04]  /*0750*/  BSSY.RECONVERGENT B1, `(.L_x_12) ;  /* 0x000001d000017945 */ /* 0x000fe80003800200 */
[----:B------:R-:W-:Y:S04]  /*0760*/  BSSY.RELIABLE B0, `(.L_x_13) ;  /* 0x0000018000007945 */ /* 0x000fe80003800100 */
[----:B------:R-:W-:Y:S05]  /*0770*/  @P3 BRA `(.L_x_14) ;  /* 0x00000000001c3947 */ /* 0x000fea0003800000 */
[----:B--234-:R-:W2:Y:S02]  /*0780*/  LDS R4, [UR8+0x34] ;  /* 0x00003408ff047984 */ /* 0x01cea40008000800 */
[----:B--2---:R-:W-:-:S05]  /*0790*/  LOP3.LUT R4, R4, 0x7, RZ, 0xb8, !PT ;  /* 0x0000000704047812 */ /* 0x004fca00078eb8ff */
[----:B------:R2:W-:Y:S01]  /*07a0*/  STS [UR8+0x34], R4 ;  /* 0x00003404ff007988 */ /* 0x0005e20008000808 */
[----:B------:R-:W-:Y:S05]  /*07b0*/  @P3 BRA `(.L_x_15) ;  /* 0x00000000001c3947 */ /* 0x000fea0003800000 */
[----:B--2---:R-:W2:Y:S02]  /*07c0*/  LDS R4, [UR8+0x34] ;  /* 0x00003408ff047984 */ /* 0x004ea40008000800 */
[----:B--2---:R-:W-:-:S05]  /*07d0*/  LOP3.LUT R4, R4, 0x38, RZ, 0xb8, !PT ;  /* 0x0000003804047812 */ /* 0x004fca00078eb8ff */
[----:B------:R5:W-:Y:S02]  /*07e0*/  STS [UR8+0x34], R4 ;  /* 0x00003404ff007988 */ /* 0x000be40008000808 */
.L_x_14:
[----:B------:R-:W-:Y:S05]  /*07f0*/  @P3 BRA `(.L_x_16) ;  /* 0x00000000001c3947 */ /* 0x000fea0003800000 */
[----:B--2345:R-:W2:Y:S02]  /*0800*/  LDS R4, [UR8+0x8] ;  /* 0x00000808ff047984 */ /* 0x03cea40008000800 */
[----:B--2---:R-:W-:-:S05]  /*0810*/  LOP3.LUT R4, R4, 0x780, RZ, 0xb8, !PT ;  /* 0x0000078004047812 */ /* 0x004fca00078eb8ff */
[----:B------:R3:W-:Y:S02]  /*0820*/  STS [UR8+0x8], R4 ;  /* 0x00000804ff007988 */ /* 0x0007e40008000808 */
.L_x_15:
[----:B------:R-:W-:Y:S05]  /*0830*/  @P3 BRA `(.L_x_17) ;  /* 0x0000000000283947 */ /* 0x000fea0003800000 */
[----:B--23--:R-:W2:Y:S02]  /*0840*/  LDS R4, [UR8+0x8] ;  /* 0x00000808ff047984 */ /* 0x00cea40008000800 */
[----:B--2---:R-:W-:-:S05]  /*0850*/  LOP3.LUT R4, R4, 0x1800, RZ, 0xb8, !PT ;  /* 0x0000180004047812 */ /* 0x004fca00078eb8ff */
[----:B------:R2:W-:Y:S02]  /*0860*/  STS [UR8+0x8], R4 ;  /* 0x00000804ff007988 */ /* 0x0005e40008000808 */
.L_x_16:
[----:B------:R-:W-:Y:S05]  /*0870*/  @P3 BREAK.RELIABLE B0 ;  /* 0x0000000000003942 */ /* 0x000fea0003800100 */
[----:B------:R-:W-:Y:S05]  /*0880*/  @P3 BRA `(.L_x_18) ;  /* 0x0000000000243947 */ /* 0x000fea0003800000 */
[----:B--2-4-:R-:W2:Y:S01]  /*0890*/  LDS R5, [UR8+0x8] ;  /* 0x00000808ff057984 */ /* 0x014ea20008000800 */
[----:B---3-5:R-:W-:-:S05]  /*08a0*/  IMAD.MOV.U32 R4, RZ, RZ, 0x6000 ;  /* 0x00006000ff047424 */ /* 0x028fca00078e00ff */
[----:B--2---:R-:W-:-:S04]  /*08b0*/  LOP3.LUT R4, R5, 0x2000, R4, 0xd8, !PT ;  /* 0x0000200005047812 */ /* 0x004fc800078ed804 */
[----:B------:R-:W-:-:S05]  /*08c0*/  LOP3.LUT R4, R4, 0x400000, RZ, 0xb8, !PT ;  /* 0x0040000004047812 */ /* 0x000fca00078eb8ff */
[----:B------:R4:W-:Y:S02]  /*08d0*/  STS [UR8+0x8], R4 ;  /* 0x00000804ff007988 */ /* 0x0009e40008000808 */
.L_x_17:
[----:B------:R-:W-:Y:S05]  /*08e0*/  BSYNC.RELIABLE B0 ;  /* 0x0000000000007941 */ /* 0x000fea0003800100 */
.L_x_13:
[----:B--234-:R-:W2:Y:S02]  /*08f0*/  @!P3 LDS R4, [UR8+0x8] ;  /* 0x00000808ff04b984 */ /* 0x01cea40008000800 */
[----:B--2---:R-:W-:-:S05]  /*0900*/  @!P3 LOP3.LUT R4, R4, 0x8000, RZ, 0xb8, !PT ;  /* 0x000080000404b812 */ /* 0x004fca00078eb8ff */
[----:B------:R2:W-:Y:S02]  /*0910*/  @!P3 STS [UR8+0x8], R4 ;  /* 0x00000804ff00b988 */ /* 0x0005e40008000808 */
.L_x_18:
[----:B------:R-:W-:Y:S05]  /*0920*/  BSYNC.RECONVERGENT B1 ;  /* 0x0000000000017941 */ /* 0x000fea0003800200 */
.L_x_12:
[----:B------:R-:W-:Y:S05]  /*0930*/  WARPSYNC.ALL ;  /* 0x0000000000007948 */ /* 0x000fea0003800000 */
[----:B------:R-:W-:Y:S01]  /*0940*/  NOP ;  /* 0x0000000000007918 */ /* 0x000fe20000000000 */
[----:B------:R-:W-:Y:S05]  /*0950*/  @P0 BRA `(.L_x_19) ;  /* 0x0000000000300947 */ /* 0x000fea0003800000 */
[----:B--2345:R-:W2:Y:S01]  /*0960*/  S2R R4, SR_LANEID ;  /* 0x0000000000047919 */ /* 0x03cea20000000000 */
[----:B------:R-:W-:Y:S05]  /*0970*/  WARPSYNC.ALL ;  /* 0x0000000000007948 */ /* 0x000fea0003800000 */
[----:B------:R-:W-:Y:S01]  /*0980*/  NOP ;  /* 0x0000000000007918 */ /* 0x000fe20000000000 */
[----:B--2---:R-:W-:-:S05]  /*0990*/  IMAD.SHL.U32 R8, R4, 0x4, RZ ;  /* 0x0000000404087824 */ /* 0x004fca00078e00ff */
[----:B------:R-:W2:Y:S01]  /*09a0*/  LDS R9, [R8+UR8] ;  /* 0x0000000808097984 */ /* 0x000ea20008000800 */
[----:B------:R-:W-:-:S05]  /*09b0*/  IADD3 R4, P1, PT, R8, UR6, RZ ;  /* 0x0000000608047c10 */ /* 0x000fca000ff3e0ff */
[----:B------:R-:W-:-:S05]  /*09c0*/  IMAD.X R5, RZ, RZ, UR7, P1 ;  /* 0x00000007ff057e24 */ /* 0x000fca00088e06ff */
[----:B--2---:R2:W3:Y:S01]  /*09d0*/  ATOMG.E.EXCH.STRONG.GPU PT, RZ, [R4], R9 ;  /* 0x0000000904ff73a8 */ /* 0x0044e200041ee100 */
[----:B------:R-:W-:-:S04]  /*09e0*/  DEPBAR {5,4,3,2,1,0} ;  /* 0x0000003f0000791a */ /* 0x000fc80000000000 */
[----:B------:R-:W4:Y:S02]  /*09f0*/  CCTL.E.C.LDCU.IV.DEEP [UR6] ;  /* 0x0000000006007540 */ /* 0x000f240009c08000 */
[----:B----4-:R2:W-:Y:S01]  /*0a00*/  UTMACCTL.IV [UR6] ;  /* 0x00000000060079b9 */ /* 0x0105e20008000000 */
[----:B------:R-:W-:Y:S01]  /*0a10*/  NOP ;  /* 0x0000000000007918 */ /* 0x000fe20000000000 */
.L_x_19:
[----:B------:R-:W-:Y:S05]  /*0a20*/  @P0 BRA `(.L_x_20) ;  /* 0x00000000000c0947 */ /* 0x000fea0003800000 */
[----:B------:R0:W-:Y:S01]  /*0a30*/  UTMACMDFLUSH ;  /* 0x00000000000079b7 */ /* 0x0001e20000000000 */
[----:B------:R-:W-:Y:S05]  /*0a40*/  @P0 BRA `(.L_x_20) ;  /* 0x0000000000040947 */ /* 0x000fea0003800000 */
[----:B------:R-:W-:-:S04]  /*0a50*/  DEPBAR.LE SB0, 0x0 ;  /* 0x000080000000791a */ /* 0x000fc80000000000 */
.L_x_20:
[----:B------:R-:W-:Y:S05]  /*0a60*/  WARPSYNC.ALL ;  /* 0x0000000000007948 */ /* 0x000fea0003800000 */
[----:B------:R-:W-:Y:S01]  /*0a70*/  NOP ;  /* 0x0000000000007918 */ /* 0x000fe20000000000 */
[----:B---3--:R-:W-:Y:S06]  /*0a80*/  BAR.SYNC.DEFER_BLOCKING 0x0 ;  /* 0x0000000000007b1d */ /* 0x008fec0000010000 */
[----:B------:R-:W-:Y:S02]  /*0a90*/  BSSY.RECONVERGENT B1, `(.L_x_21) ;  /* 0x000000b000017945 */ /* 0x000fe40003800200 */
[----:B------:R-:W-:Y:S06]  /*0aa0*/  BAR.SYNC.DEFER_BLOCKING 0x0 ;  /* 0x0000000000007b1d */ /* 0x000fec0000010000 */
[----:B------:R3:W-:Y:S01]  /*0ab0*/  @!P0 STS [R3], RZ ;  /* 0x000000ff03008388 */ /* 0x0007e20000000800 */
[----:B------:R-:W-:Y:S01]  /*0ac0*/  NOP ;  /* 0x0000000000007918 */ /* 0x000fe20000000000 */
[----:B------:R-:W-:Y:S05]  /*0ad0*/  @P3 BRA `(.L_x_22) ;  /* 0x0000000000183947 */ /* 0x000fea0003800000 */
[----:B--2-45:R-:W2:Y:S01]  /*0ae0*/  LDS R4, [UR8+0x8] ;  /* 0x00000808ff047984 */ /* 0x034ea20008000800 */
[----:B------:R-:W4:Y:S01]  /*0af0*/  LDC.64 R8, c[0x0][0x388] ;  /* 0x0000e200ff087b82 */ /* 0x000f220000000a00 */
[----:B------:R-:W-:Y:S02]  /*0b00*/  IMAD.MOV.U32 R5, RZ, RZ, 0x70 ;  /* 0x00000070ff057424 */ /* 0x000fe400078e00ff */
[----:B----4-:R4:W-:Y:S03]  /*0b10*/  STS.64 [UR8], R8 ;  /* 0x00000008ff007988 */ /* 0x0109e60008000a08 */
[----:B--2---:R-:W-:-:S05]  /*0b20*/  LOP3.LUT R4, R4, 0x10, R5, 0xd8, !PT ;  /* 0x0000001004047812 */ /* 0x004fca00078ed805 */
[----:B------:R4:W-:Y:S02]  /*0b30*/  STS [UR8+0x8], R4 ;  /* 0x00000804ff007988 */ /* 0x0009e40008000808 */
.L_x_22:
[----:B--2---:R-:W-:Y:S05]  /*0b40*/  BSYNC.RECONVERGENT B1 ;  /* 0x0000000000017941 */ /* 0x004fea0003800200 */
.L_x_21:
[----:B------:R-:W-:Y:S04]  /*0b50*/  BSSY.RECONVERGENT B2, `(.L_x_23) ;  /* 0x000000f000027945 */ /* 0x000fe80003800200 */
[----:B------:R-:W-:Y:S04]  /*0b60*/  BSSY.RELIABLE B1, `(.L_x_24) ;  /* 0x000000c000017945 */ /* 0x000fe80003800100 */
[----:B------:R-:W-:Y:S05]  /*0b70*/  @P3 BRA `(.L_x_25) ;  /* 0x0000000000283947 */ /* 0x000fea0003800000 */
[----:B----45:R-:W2:Y:S01]  /*0b80*/  LDS R4, [UR8+0x34] ;  /* 0x00003408ff047984 */ /* 0x030ea20008000800 */
[----:B------:R-:W-:Y:S01]  /*0b90*/  IMAD.MOV.U32 R5, RZ, RZ, 0x1f000000 ;  /* 0x1f000000ff057424 */ /* 0x000fe200078e00ff */
[----:B------:R-:W-:Y:S05]  /*0ba0*/  @P3 BREAK.RELIABLE B1 ;  /* 0x0000000000013942 */ /* 0x000fea0003800100 */
[----:B--2---:R-:W-:-:S05]  /*0bb0*/  LOP3.LUT R4, R4, 0xff000000, R5, 0xb8, !PT ;  /* 0xff00000004047812 */ /* 0x004fca00078eb805 */
[----:B------:R2:W-:Y:S01]  /*0bc0*/  STS [UR8+0x34], R4 ;  /* 0x00003404ff007988 */ /* 0x0005e20008000808 */
[----:B------:R-:W-:Y:S05]  /*0bd0*/  @P3 BRA `(.L_x_26) ;  /* 0x0000000000183947 */ /* 0x000fea0003800000 */
[----:B------:R-:W4:Y:S01]  /*0be0*/  LDS R5, [UR8+0x38] ;  /* 0x00003808ff057984 */ /* 0x000f220008000800 */
[----:B--2---:R-:W-:-:S05]  /*0bf0*/  IMAD.MOV.U32 R4, RZ, RZ, 0x3f ;  /* 0x0000003fff047424 */ /* 0x004fca00078e00ff */
[----:B----4-:R-:W-:-:S05]  /*0c00*/  LOP3.LUT R4, R5, 0xff, R4, 0xb8, !PT ;  /* 0x000000ff05047812 */ /* 0x010fca00078eb804 */
[----:B------:R2:W-:Y:S02]  /*0c10*/  STS [UR8+0x38], R4 ;  /* 0x00003804ff007988 */ /* 0x0005e40008000808 */
.L_x_25:
[----:B------:R-:W-:Y:S05]  /*0c20*/  BSYNC.RELIABLE B1 ;  /* 0x0000000000017941 */ /* 0x000fea0003800100 */
.L_x_24:
[----:B------:R2:W-:Y:S02]  /*0c30*/  @!P3 STS [UR8+0x20], R6 ;  /* 0x00002006ff00b988 */ /* 0x0005e40008000808 */
.L_x_26:
[----:B------:R-:W-:Y:S05]  /*0c40*/  BSYNC.RECONVERGENT B2 ;  /* 0x0000000000027941 */ /* 0x000fea0003800200 */
.L_x_23:
[----:B------:R-:W-:Y:S05]  /*0c50*/  WARPSYNC.ALL ;  /* 0x0000000000007948 */ /* 0x000fea0003800000 */
[----:B------:R-:W-:Y:S01]  /*0c60*/  NOP ;  /* 0x0000000000007918 */ /* 0x000fe20000000000 */
[----:B--2---:R-:W2:Y:S01]  /*0c70*/  LDC R6, c[0x0][0x39c] ;  /* 0x0000e700ff067b82 */ /* 0x004ea20000000800 */
[----:B------:R-:W-:Y:S01]  /*0c80*/  BSSY.RECONVERGENT B2, `(.L_x_27) ;  /* 0x000000b000027945 */ /* 0x000fe20003800200 */
[----:B--2---:R-:W-:-:S03]  /*0c90*/  VIADD R6, R6, 0xffffffff ;  /* 0xffffffff06067836 */ /* 0x004fc60000000000 */
[----:B------:R-:W-:Y:S05]  /*0ca0*/  @P3 BRA `(.L_x_28) ;  /* 0x0000000000203947 */ /* 0x000fea0003800000 */
[----:B----45:R-:W2:Y:S01]  /*0cb0*/  LDS R4, [UR8+0x1c] ;  /* 0x00001c08ff047984 */ /* 0x030ea20008000800 */
[----:B------:R-:W4:Y:S03]  /*0cc0*/  LDC.64 R10, c[0x0][0x3b0] ;  /* 0x0000ec00ff0a7b82 */ /* 0x000f260000000a00 */
[----:B------:R5:W-:Y:S01]  /*0cd0*/  STS [UR8+0x24], R6 ;  /* 0x00002406ff007988 */ /* 0x000be20008000808 */
[--C-:B----4-:R-:W-:Y:S02]  /*0ce0*/  SHF.R.U32.HI R9, RZ, 0x4, R11.reuse ;  /* 0x00000004ff097819 */ /* 0x110fe4000001160b */
[----:B------:R-:W-:-:S05]  /*0cf0*/  SHF.R.U64 R5, R10, 0x4, R11 ;  /* 0x000000040a057819 */ /* 0x000fca000000120b */
[----:B------:R5:W-:Y:S01]  /*0d00*/  STS [UR8+0xc], R5 ;  /* 0x00000c05ff007988 */ /* 0x000be20008000808 */
[----:B--2---:R-:W-:-:S05]  /*0d10*/  LOP3.LUT R4, R4, 0xf, R9, 0xb8, !PT ;  /* 0x0000000f04047812 */ /* 0x004fca00078eb809 */
[----:B------:R5:W-:Y:S02]  /*0d20*/  STS [UR8+0x1c], R4 ;  /* 0x00001c04ff007988 */ /* 0x000be40008000808 */
.L_x_28:
[----:B------:R-:W-:Y:S05]  /*0d30*/  BSYNC.RECONVERGENT B2 ;  /* 0x0000000000027941 */ /* 0x000fea0003800200 */
.L_x_27:
[----:B------:R-:W-:Y:S04]  /*0d40*/  BSSY.RECONVERGENT B3, `(.L_x_29) ;  /* 0x000001d000037945 */ /* 0x000fe80003800200 */
[----:B------:R-:W-:Y:S04]  /*0d50*/  BSSY.RELIABLE B2, `(.L_x_30) ;  /* 0x0000018000027945 */ /* 0x000fe80003800100 */
[----:B------:R-:W-:Y:S05]  /*0d60*/  @P3 BRA `(.L_x_31) ;  /* 0x00000000001c3947 */ /* 0x000fea0003800000 */
[----:B----45:R-:W2:Y:S02]  /*0d70*/  LDS R4, [UR8+0x34] ;  /* 0x00003408ff047984 */ /* 0x030ea40008000800 */
[----:B--2---:R-:W-:-:S05]  /*0d80*/  LOP3.LUT R4, R4, 0x7, RZ, 0xb8, !PT ;  /* 0x0000000704047812 */ /* 0x004fca00078eb8ff */
[----:B------:R2:W-:Y:S01]  /*0d90*/  STS [UR8+0x34], R4 ;  /* 0x00003404ff007988 */ /* 0x0005e20008000808 */
[----:B------:R-:W-:Y:S05]  /*0da0*/  @P3 BRA `(.L_x_32) ;  /* 0x00000000001c3947 */ /* 0x000fea0003800000 */
[----:B--2---:R-:W2:Y:S02]  /*0db0*/  LDS R4, [UR8+0x34] ;  /* 0x00003408ff047984 */ /* 0x004ea40008000800 */
[----:B--2---:R-:W-:-:S05]  /*0dc0*/  LOP3.LUT R4, R4, 0x38, RZ, 0xb8, !PT ;  /* 0x0000003804047812 */ /* 0x004fca00078eb8ff */
[----:B------:R2:W-:Y:S02]  /*0dd0*/  STS [UR8+0x34], R4 ;  /* 0x00003404ff007988 */ /* 0x0005e40008000808 */
.L_x_31:
[----:B------:R-:W-:Y:S05]  /*0de0*/  @P3 BRA `(.L_x_33) ;  /* 0x00000000001c3947 */ /* 0x000fea0003800000 */
[----:B--2-45:R-:W2:Y:S02]  /*0df0*/  LDS R4, [UR8+0x8] ;  /* 0x00000808ff047984 */ /* 0x034ea40008000800 */
[----:B--2---:R-:W-:-:S05]  /*0e00*/  LOP3.LUT R4, R4, 0x780, RZ, 0xb8, !PT ;  /* 0x0000078004047812 */ /* 0x004fca00078eb8ff */
[----:B------:R4:W-:Y:S02]  /*0e10*/  STS [UR8+0x8], R4 ;  /* 0x00000804ff007988 */ /* 0x0009e40008000808 */
.L_x_32:
[----:B------:R-:W-:Y:S05]  /*0e20*/  @P3 BRA `(.L_x_34) ;  /* 0x0000000000283947 */ /* 0x000fea0003800000 */
[----:B--2-4-:R-:W2:Y:S02]  /*0e30*/  LDS R4, [UR8+0x8] ;  /* 0x00000808ff047984 */ /* 0x014ea40008000800 */
[----:B--2---:R-:W-:-:S05]  /*0e40*/  LOP3.LUT R4, R4, 0x1800, RZ, 0xb8, !PT ;  /* 0x0000180004047812 */ /* 0x004fca00078eb8ff */
[----:B------:R2:W-:Y:S02]  /*0e50*/  STS [UR8+0x8], R4 ;  /* 0x00000804ff007988 */ /* 0x0005e40008000808 */
.L_x_33:
[----:B------:R-:W-:Y:S05]  /*0e60*/  @P3 BREAK.RELIABLE B2 ;  /* 0x0000000000023942 */ /* 0x000fea0003800100 */
[----:B------:R-:W-:Y:S05]  /*0e70*/  @P3 BRA `(.L_x_35) ;  /* 0x0000000000243947 */ /* 0x000fea0003800000 */
[----:B--2-45:R-:W2:Y:S01]  /*0e80*/  LDS R4, [UR8+0x8] ;  /* 0x00000808ff047984 */ /* 0x034ea20008000800 */
[----:B------:R-:W-:-:S05]  /*0e90*/  IMAD.MOV.U32 R5, RZ, RZ, 0x6000 ;  /* 0x00006000ff057424 */ /* 0x000fca00078e00ff */
[----:B--2---:R-:W-:-:S04]  /*0ea0*/  LOP3.LUT R4, R4, 0x2000, R5, 0xd8, !PT ;  /* 0x0000200004047812 */ /* 0x004fc800078ed805 */
[----:B------:R-:W-:-:S05]  /*0eb0*/  LOP3.LUT R4, R4, 0x400000, RZ, 0xb8, !PT ;  /* 0x0040000004047812 */ /* 0x000fca00078eb8ff */
[----:B------:R5:W-:Y:S02]  /*0ec0*/  STS [UR8+0x8], R4 ;  /* 0x00000804ff007988 */ /* 0x000be40008000808 */
.L_x_34:
[----:B------:R-:W-:Y:S05]  /*0ed0*/  BSYNC.RELIABLE B2 ;  /* 0x0000000000027941 */ /* 0x000fea0003800100 */
.L_x_30:
[----:B--2-45:R-:W2:Y:S02]  /*0ee0*/  @!P3 LDS R4, [UR8+0x8] ;  /* 0x00000808ff04b984 */ /* 0x034ea40008000800 */
[----:B--2---:R-:W-:-:S05]  /*0ef0*/  @!P3 LOP3.LUT R4, R4, 0x8000, RZ, 0xb8, !PT ;  /* 0x000080000404b812 */ /* 0x004fca00078eb8ff */
[----:B------:R2:W-:Y:S02]  /*0f00*/  @!P3 STS [UR8+0x8], R4 ;  /* 0x00000804ff00b988 */ /* 0x0005e40008000808 */
.L_x_35:
[----:B------:R-:W-:Y:S05]  /*0f10*/  BSYNC.RECONVERGENT B3 ;  /* 0x0000000000037941 */ /* 0x000fea0003800200 */
.L_x_29:
[----:B------:R-:W-:Y:S05]  /*0f20*/  WARPSYNC.ALL ;  /* 0x0000000000007948 */ /* 0x000fea0003800000 */
[----:B------:R-:W-:Y:S01]  /*0f30*/  NOP ;  /* 0x0000000000007918 */ /* 0x000fe20000000000 */
[----:B------:R-:W-:-:S04]  /*0f40*/  UIADD3 UR5, UPT, UPT, UR4, 0x80, URZ ;  /* 0x0000008004057890 */ /* 0x000fc8000fffe0ff */
[----:B------:R-:W-:-:S04]  /*0f50*/  UIADD3 UR16, UP0, UPT, UR5, UR12, URZ ;  /* 0x0000000c05107290 */ /* 0x000fc8000ff1e0ff */
[----:B------:R-:W-:Y:S01]  /*0f60*/  ULEA.HI.X.SX32 UR17, UR5, UR13, 0x1, UP0 ;  /* 0x0000000d05117291 */ /* 0x000fe200080f0eff */
[----:B------:R-:W-:Y:S11]  /*0f70*/  @P0 BRA `(.L_x_36) ;  /* 0x0000000000300947 */ /* 0x000ff60003800000 */
[----:B--2-45:R-:W2:Y:S01]  /*0f80*/  S2R R4, SR_LANEID ;  /* 0x0000000000047919 */ /* 0x034ea20000000000 */
[----:B------:R-:W-:Y:S05]  /*0f90*/  WARPSYNC.ALL ;  /* 0x0000000000007948 */ /* 0x000fea0003800000 */
[----:B------:R-:W-:Y:S01]  /*0fa0*/  NOP ;  /* 0x0000000000007918 */ /* 0x000fe20000000000 */
[----:B--2---:R-:W-:-:S05]  /*0fb0*/  IMAD.SHL.U32 R8, R4, 0x4, RZ ;  /* 0x0000000404087824 */ /* 0x004fca00078e00ff */
[----:B------:R-:W2:Y:S01]  /*0fc0*/  LDS R9, [R8+UR8] ;  /* 0x0000000808097984 */ /* 0x000ea20008000800 */
[----:B------:R-:W-:-:S05]  /*0fd0*/  IADD3 R4, P1, PT, R8, UR16, RZ ;  /* 0x0000001008047c10 */ /* 0x000fca000ff3e0ff */
[----:B------:R-:W-:-:S05]  /*0fe0*/  IMAD.X R5, RZ, RZ, UR17, P1 ;  /* 0x00000011ff057e24 */ /* 0x000fca00088e06ff */
[----:B--2---:R2:W4:Y:S01]  /*0ff0*/  ATOMG.E.EXCH.STRONG.GPU PT, RZ, [R4], R9 ;  /* 0x0000000904ff73a8 */ /* 0x00452200041ee100 */
[----:B------:R-:W-:-:S04]  /*1000*/  DEPBAR {5,4,3,2,1,0} ;  /* 0x0000003f0000791a */ /* 0x000fc80000000000 */
[----:B------:R-:W5:Y:S02]  /*1010*/  CCTL.E.C.LDCU.IV.DEEP [UR16] ;  /* 0x0000000010007540 */ /* 0x000f640009c08000 */
[----:B-----5:R2:W-:Y:S01]  /*1020*/  UTMACCTL.IV [UR16] ;  /* 0x00000000100079b9 */ /* 0x0205e20008000000 */
[----:B------:R-:W-:Y:S01]  /*1030*/  NOP ;  /* 0x0000000000007918 */ /* 0x000fe20000000000 */
.L_x_36:
[----:B------:R-:W-:Y:S05]  /*1040*/  @P0 BRA `(.L_x_37) ;  /* 0x00000000000c0947 */ /* 0x000fea0003800000 */
[----:B------:R0:W-:Y:S01]  /*1050*/  UTMACMDFLUSH ;  /* 0x00000000000079b7 */ /* 0x0001e20000000000 */
[----:B------:R-:W-:Y:S05]  /*1060*/  @P0 BRA `(.L_x_37) ;  /* 0x0000000000040947 */ /* 0x000fea0003800000 */
[----:B------:R-:W-:-:S04]  /*1070*/  DEPBAR.LE SB0, 0x0 ;  /* 0x000080000000791a */ /* 0x000fc80000000000 */
.L_x_37:
[----:B------:R-:W-:Y:S05]  /*1080*/  WARPSYNC.ALL ;  /* 0x0000000000007948 */ /* 0x000fea0003800000 */
[----:B------:R-:W-:Y:S01]  /*1090*/  NOP ;  /* 0x0000000000007918 */ /* 0x000fe20000000000 */
[----:B----4-:R-:W-:Y:S06]  /*10a0*/  BAR.SYNC.DEFER_BLOCKING 0x0 ;  /* 0x0000000000007b1d */ /* 0x010fec0000010000 */
[----:B------:R-:W-:Y:S02]  /*10b0*/  BSSY.RECONVERGENT B3, `(.L_x_38) ;  /* 0x000000b000037945 */ /* 0x000fe40003800200 */
[----:B------:R-:W-:Y:S06]  /*10c0*/  BAR.SYNC.DEFER_BLOCKING 0x0 ;  /* 0x0000000000007b1d */ /* 0x000fec0000010000 */
[----:B------:R4:W-:Y:S01]  /*10d0*/  @!P0 STS [R3], RZ ;  /* 0x000000ff03008388 */ /* 0x0009e20000000800 */
[----:B------:R-:W-:Y:S01]  /*10e0*/  NOP ;  /* 0x0000000000007918 */ /* 0x000fe20000000000 */
[----:B------:R-:W-:Y:S05]  /*10f0*/  @P3 BRA `(.L_x_39) ;  /* 0x0000000000183947 */ /* 0x000fea0003800000 */
[----:B---34-:R-:W3:Y:S01]  /*1100*/  LDS R3, [UR8+0x8] ;  /* 0x00000808ff037984 */ /* 0x018ee20008000800 */
[----:B--2---:R-:W2:Y:S01]  /*1110*/  LDC.64 R8, c[0x0][0x390] ;  /* 0x0000e400ff087b82 */ /* 0x004ea20000000a00 */
[----:B-----5:R-:W-:Y:S02]  /*1120*/  IMAD.MOV.U32 R4, RZ, RZ, 0x70 ;  /* 0x00000070ff047424 */ /* 0x020fe400078e00ff */
[----:B--2---:R2:W-:Y:S03]  /*1130*/  STS.64 [UR8], R8 ;  /* 0x00000008ff007988 */ /* 0x0045e60008000a08 */
[----:B---3--:R-:W-:-:S05]  /*1140*/  LOP3.LUT R3, R3, 0x10, R4, 0xd8, !PT ;  /* 0x0000001003037812 */ /* 0x008fca00078ed804 */
[----:B------:R2:W-:Y:S02]  /*1150*/  STS [UR8+0x8], R3 ;  /* 0x00000803ff007988 */ /* 0x0005e40008000808 */
.L_x_39:
[----:B--2---:R-:W-:Y:S05]  /*1160*/  BSYNC.RECONVERGENT B3 ;  /* 0x0000000000037941 */ /* 0x004fea0003800200 */
.L_x_38:
[----:B------:R-:W-:Y:S04]  /*1170*/  BSSY.RECONVERGENT B4, `(.L_x_40) ;  /* 0x0000033000047945 */ /* 0x000fe80003800200 */
[----:B------:R-:W-:Y:S04]  /*1180*/  BSSY.RELIABLE B3, `(.L_x_41) ;  /* 0x000002e000037945 */ /* 0x000fe80003800100 */
[----:B------:R-:W-:Y:S05]  /*1190*/  @P3 BRA `(.L_x_42) ;  /* 0x0000000000243947 */ /* 0x000fea0003800000 */
[----:B---34-:R-:W2:Y:S01]  /*11a0*/  LDS R3, [UR8+0x34] ;  /* 0x00003408ff037984 */ /* 0x018ea20008000800 */
[----:B-----5:R-:W-:-:S05]  /*11b0*/  IMAD.MOV.U32 R4, RZ, RZ, 0x3f000000 ;  /* 0x3f000000ff047424 */ /* 0x020fca00078e00ff */
[----:B--2---:R-:W-:-:S05]  /*11c0*/  LOP3.LUT R3, R3, 0xff000000, R4, 0xb8, !PT ;  /* 0xff00000003037812 */ /* 0x004fca00078eb804 */
[----:B------:R2:W-:Y:S01]  /*11d0*/  STS [UR8+0x34], R3 ;  /* 0x00003403ff007988 */ /* 0x0005e20008000808 */
[----:B------:R-:W-:Y:S05]  /*11e0*/  @P3 BRA `(.L_x_43) ;  /* 0x0000000000183947 */ /* 0x000fea0003800000 */
[----:B--2---:R-:W2:Y:S01]  /*11f0*/  LDS R3, [UR8+0x38] ;  /* 0x00003808ff037984 */ /* 0x004ea20008000800 */
[----:B------:R-:W-:-:S05]  /*1200*/  IMAD.MOV.U32 R4, RZ, RZ, 0x7f ;  /* 0x0000007fff047424 */ /* 0x000fca00078e00ff */
[----:B--2---:R-:W-:-:S05]  /*1210*/  LOP3.LUT R3, R3, 0xff, R4, 0xb8, !PT ;  /* 0x000000ff03037812 */ /* 0x004fca00078eb804 */
[----:B------:R2:W-:Y:S02]  /*1220*/  STS [UR8+0x38], R3 ;  /* 0x00003803ff007988 */ /* 0x0005e40008000808 */
.L_x_42:
[----:B------:R-:W-:Y:S05]  /*1230*/  @P3 BRA `(.L_x_44) ;  /* 0x00000000000c3947 */ /* 0x000fea0003800000 */
[----:B------:R2:W-:Y:S02]  /*1240*/  STS [UR8+0x20], R6 ;  /* 0x00002006ff007988 */ /* 0x0005e40008000808 */
.L_x_43:
[----:B------:R-:W-:Y:S05]  /*1250*/  @P3 BRA `(.L_x_45) ;  /* 0x0000000000243947 */ /* 0x000fea0003800000 */
[----:B------:R2:W-:Y:S02]  /*1260*/  STS [UR8+0x24], R2 ;  /* 0x00002402ff007988 */ /* 0x0005e40008000808 */
.L_x_44:
[----:B------:R-:W-:Y:S05]  /*1270*/  @P3 BRA `(.L_x_46) ;  /* 0x00000000002c3947 */ /* 0x000fea0003800000 */
[----:B--2---:R-:W2:Y:S01]  /*1280*/  LDS R2, [UR8+0x1c] ;  /* 0x00001c08ff027984 */ /* 0x004ea20008000800 */
[----:B------:R-:W3:Y:S02]  /*1290*/  LDC.64 R8, c[0x0][0x3b8] ;  /* 0x0000ee00ff087b82 */ /* 0x000ee40000000a00 */
[--C-:B---3-5:R-:W-:Y:S02]  /*12a0*/  SHF.R.U32.HI R5, RZ, 0x4, R9.reuse ;  /* 0x00000004ff057819 */ /* 0x128fe40000011609 */
[----:B----4-:R-:W-:-:S05]  /*12b0*/  SHF.R.U64 R3, R8, 0x4, R9 ;  /* 0x0000000408037819 */ /* 0x010fca0000001209 */
[----:B------:R3:W-:Y:S01]  /*12c0*/  STS [UR8+0xc], R3 ;  /* 0x00000c03ff007988 */ /* 0x0007e20008000808 */
[----:B--2---:R-:W-:-:S05]  /*12d0*/  LOP3.LUT R2, R2, 0xf, R5, 0xb8, !PT ;  /* 0x0000000f02027812 */ /* 0x004fca00078eb805 */
[----:B------:R3:W-:Y:S02]  /*12e0*/  STS [UR8+0x1c], R2 ;  /* 0x00001c02ff007988 */ /* 0x0007e40008000808 */
.L_x_45:
[----:B------:R-:W-:Y:S05]  /*12f0*/  @P3 BRA `(.L_x_47) ;  /* 0x00000000001c3947 */ /* 0x000fea0003800000 */
[----:B---3--:R-:W3:Y:S02]  /*1300*/  LDS R2, [UR8+0x34] ;  /* 0x00003408ff027984 */ /* 0x008ee40008000800 */
[----:B---3--:R-:W-:-:S05]  /*1310*/  LOP3.LUT R2, R2, 0x7, RZ, 0xb8, !PT ;  /* 0x0000000702027812 */ /* 0x008fca00078eb8ff */
[----:B------:R3:W-:Y:S02]  /*1320*/  STS [UR8+0x34], R2 ;  /* 0x00003402ff007988 */ /* 0x0007e40008000808 */
.L_x_46:
[----:B------:R-:W-:Y:S05]  /*1330*/  @P3 BRA `(.L_x_48) ;  /* 0x00000000001c3947 */ /* 0x000fea0003800000 */
[----:B--23--:R-:W2:Y:S02]  /*1340*/  LDS R2, [UR8+0x34] ;  /* 0x00003408ff027984 */ /* 0x00cea40008000800 */
[----:B--2---:R-:W-:-:S05]  /*1350*/  LOP3.LUT R2, R2, 0x38, RZ, 0xb8, !PT ;  /* 0x0000003802027812 */ /* 0x004fca00078eb8ff */
[----:B------:R2:W-:Y:S02]  /*1360*/  STS [UR8+0x34], R2 ;  /* 0x00003402ff007988 */ /* 0x0005e40008000808 */
.L_x_47:
[----:B------:R-:W-:Y:S05]  /*1370*/  @P3 BRA `(.L_x_49) ;  /* 0x00000000001c3947 */ /* 0x000fea0003800000 */
[----:B--23--:R-:W2:Y:S02]  /*1380*/  LDS R2, [UR8+0x8] ;  /* 0x00000808ff027984 */ /* 0x00cea40008000800 */
[----:B--2---:R-:W-:-:S05]  /*1390*/  LOP3.LUT R2, R2, 0x780, RZ, 0xb8, !PT ;  /* 0x0000078002027812 */ /* 0x004fca00078eb8ff */
[----:B------:R2:W-:Y:S02]  /*13a0*/  STS [UR8+0x8], R2 ;  /* 0x00000802ff007988 */ /* 0x0005e40008000808 */
.L_x_48:
[----:B------:R-:W-:Y:S05]  /*13b0*/  @P3 BRA `(.L_x_50) ;  /* 0x0000000000283947 */ /* 0x000fea0003800000 */
[----:B--23--:R-:W2:Y:S02]  /*13c0*/  LDS R2, [UR8+0x8] ;  /* 0x00000808ff027984 */ /* 0x00cea40008000800 */
[----:B--2---:R-:W-:-:S05]  /*13d0*/  LOP3.LUT R2, R2, 0x1800, RZ, 0xb8, !PT ;  /* 0x0000180002027812 */ /* 0x004fca00078eb8ff */
[----:B------:R2:W-:Y:S02]  /*13e0*/  STS [UR8+0x8], R2 ;  /* 0x00000802ff007988 */ /* 0x0005e40008000808 */
.L_x_49:
[----:B------:R-:W-:Y:S05]  /*13f0*/  @P3 BREAK.RELIABLE B3 ;  /* 0x0000000000033942 */ /* 0x000fea0003800100 */
[----:B------:R-:W-:Y:S05]  /*1400*/  @P3 BRA `(.L_x_51) ;  /* 0x0000000000243947 */ /* 0x000fea0003800000 */
[----:B--23--:R-:W2:Y:S01]  /*1410*/  LDS R2, [UR8+0x8] ;  /* 0x00000808ff027984 */ /* 0x00cea20008000800 */
[----:B----4-:R-:W-:-:S05]  /*1420*/  IMAD.MOV.U32 R3, RZ, RZ, 0x6000 ;  /* 0x00006000ff037424 */ /* 0x010fca00078e00ff */
[----:B--2---:R-:W-:-:S04]  /*1430*/  LOP3.LUT R2, R2, 0x4000, R3, 0xd8, !PT ;  /* 0x0000400002027812 */ /* 0x004fc800078ed803 */
[----:B------:R-:W-:-:S05]  /*1440*/  LOP3.LUT R2, R2, 0x400000, RZ, 0xb8, !PT ;  /* 0x0040000002027812 */ /* 0x000fca00078eb8ff */
[----:B------:R2:W-:Y:S02]  /*1450*/  STS [UR8+0x8], R2 ;  /* 0x00000802ff007988 */ /* 0x0005e40008000808 */
.L_x_50:
[----:B------:R-:W-:Y:S05]  /*1460*/  BSYNC.RELIABLE B3 ;  /* 0x0000000000037941 */ /* 0x000fea0003800100 */
.L_x_41:
[----:B--23--:R-:W2:Y:S02]  /*1470*/  @!P3 LDS R2, [UR8+0x8] ;  /* 0x00000808ff02b984 */ /* 0x00cea40008000800 */
[----:B--2---:R-:W-:-:S05]  /*1480*/  @!P3 LOP3.LUT R2, R2, 0x8000, RZ, 0xb8, !PT ;  /* 0x000080000202b812 */ /* 0x004fca00078eb8ff */
[----:B------:R2:W-:Y:S02]  /*1490*/  @!P3 STS [UR8+0x8], R2 ;  /* 0x00000802ff00b988 */ /* 0x0005e40008000808 */
.L_x_51:
[----:B------:R-:W-:Y:S05]  /*14a0*/  BSYNC.RECONVERGENT B4 ;  /* 0x0000000000047941 */ /* 0x000fea0003800200 */
.L_x_40:
[----:B------:R-:W-:Y:S05]  /*14b0*/  WARPSYNC.ALL ;  /* 0x0000000000007948 */ /* 0x000fea0003800000 */
[----:B------:R-:W-:Y:S01]  /*14c0*/  NOP ;  /* 0x0000000000007918 */ /* 0x000fe20000000000 */
[----:B------:R-:W-:-:S04]  /*14d0*/  UIADD3 UR4, UPT, UPT, UR4, 0x100, URZ ;  /* 0x0000010004047890 */ /* 0x000fc8000fffe0ff */
[----:B------:R-:W-:-:S04]  /*14e0*/  UIADD3 UR19, UP0, UPT, UR4, UR12, URZ ;  /* 0x0000000c04137290 */ /* 0x000fc8000ff1e0ff */
[----:B------:R-:W-:Y:S01]  /*14f0*/  ULEA.HI.X.SX32 UR24, UR4, UR13, 0x1, UP0 ;  /* 0x0000000d04187291 */ /* 0x000fe200080f0eff */
[----:B------:R-:W-:Y:S11]  /*1500*/  @P0 BRA `(.L_x_52) ;  /* 0x0000000000380947 */ /* 0x000ff60003800000 */
[----:B--23--:R-:W2:Y:S01]  /*1510*/  S2R R2, SR_LANEID ;  /* 0x0000000000027919 */ /* 0x00cea20000000000 */
[----:B------:R-:W-:Y:S05]  /*1520*/  WARPSYNC.ALL ;  /* 0x0000000000007948 */ /* 0x000fea0003800000 */
[----:B------:R-:W-:Y:S01]  /*1530*/  NOP ;  /* 0x0000000000007918 */ /* 0x000fe20000000000 */
[----:B--2--5:R-:W-:-:S05]  /*1540*/  IMAD.SHL.U32 R4, R2, 0x4, RZ ;  /* 0x0000000402047824 */ /* 0x024fca00078e00ff */
[----:B------:R-:W2:Y:S01]  /*1550*/  LDS R5, [R4+UR8] ;  /* 0x0000000804057984 */ /* 0x000ea20008000800 */
[----:B------:R-:W-:Y:S01]  /*1560*/  IADD3 R2, P1, PT, R4, UR19, RZ ;  /* 0x0000001304027c10 */ /* 0x000fe2000ff3e0ff */
[----:B------:R-:W-:-:S04]  /*1570*/  UMOV UR4, UR19 ;  /* 0x0000001300047c82 */ /* 0x000fc80008000000 */
[----:B----4-:R-:W-:Y:S01]  /*1580*/  IMAD.X R3, RZ, RZ, UR24, P1 ;  /* 0x00000018ff037e24 */ /* 0x010fe200088e06ff */
[----:B------:R-:W-:-:S04]  /*1590*/  UMOV UR5, UR24 ;  /* 0x0000001800057c82 */ /* 0x000fc80008000000 */
[----:B--2---:R2:W3:Y:S01]  /*15a0*/  ATOMG.E.EXCH.STRONG.GPU PT, RZ, [R2], R5 ;  /* 0x0000000502ff73a8 */ /* 0x0044e200041ee100 */
[----:B------:R-:W-:-:S04]  /*15b0*/  DEPBAR {5,4,3,2,1,0} ;  /* 0x0000003f0000791a */ /* 0x000fc80000000000 */
[----:B------:R-:W4:Y:S02]  /*15c0*/  CCTL.E.C.LDCU.IV.DEEP [UR4] ;  /* 0x0000000004007540 */ /* 0x000f240009c08000 */
[----:B----4-:R2:W-:Y:S01]  /*15d0*/  UTMACCTL.IV [UR4] ;  /* 0x00000000040079b9 */ /* 0x0105e20008000000 */
[----:B------:R-:W-:Y:S01]  /*15e0*/  NOP ;  /* 0x0000000000007918 */ /* 0x000fe20000000000 */
.L_x_52:
[----:B------:R-:W-:Y:S05]  /*15f0*/  @P0 BRA `(.L_x_53) ;  /* 0x00000000000c0947 */ /* 0x000fea0003800000 */
[----:B------:R0:W-:Y:S01]  /*1600*/  UTMACMDFLUSH ;  /* 0x00000000000079b7 */ /* 0x0001e20000000000 */
[----:B------:R-:W-:Y:S05]  /*1610*/  @P0 BRA `(.L_x_53) ;  /* 0x0000000000040947 */ /* 0x000fea0003800000 */
[----:B------:R-:W-:-:S04]  /*1620*/  DEPBAR.LE SB0, 0x0 ;  /* 0x000080000000791a */ /* 0x000fc80000000000 */
.L_x_53:
[----:B------:R-:W-:Y:S05]  /*1630*/  WARPSYNC.ALL ;  /* 0x0000000000007948 */ /* 0x000fea0003800000 */
[----:B------:R-:W-:Y:S01]  /*1640*/  NOP ;  /* 0x0000000000007918 */ /* 0x000fe20000000000 */
[----:B---3--:R-:W-:Y:S01]  /*1650*/  BAR.SYNC.DEFER_BLOCKING 0x0 ;  /* 0x0000000000007b1d */ /* 0x008fe20000010000 */
[----:B------:R-:W-:Y:S01]  /*1660*/  ISETP.GE.AND P0, PT, R7, 0x1, PT ;  /* 0x000000010700780c */ /* 0x000fe20003f06270 */
[----:B------:R-:W-:Y:S01]  /*1670*/  USHF.L.U32 UR11, UR11, 0x7, URZ ;  /* 0x000000070b0b7899 */ /* 0x000fe200080006ff */
[----:B--2---:R-:W-:Y:S01]  /*1680*/  SHF.R.U32.HI R2, RZ, 0x5, R0 ;  /* 0x00000005ff027819 */ /* 0x004fe20000011600 */
[----:B------:R-:W-:-:S02]  /*1690*/  USHF.L.U32 UR23, UR9, 0x6, URZ ;  /* 0x0000000609177899 */ /* 0x000fc400080006ff */
[----:B------:R-:W-:Y:S01]  /*16a0*/  VOTEU.ALL UP0, P3 ;  /* 0x0000000000ff7886 */ /* 0x000fe20001800000 */
[----:B------:R-:W-:Y:S01]  /*16b0*/  UMOV UR4, 0x1 ;  /* 0x0000000100047882 */ /* 0x000fe20000000000 */
[----:B------:R-:W-:Y:S01]  /*16c0*/  VOTEU.ALL UP1, P3 ;  /* 0x0000000000ff7886 */ /* 0x000fe20001820000 */
[----:B------:R-:W-:Y:S02]  /*16d0*/  R2UR UR18, R2 ;  /* 0x00000000021272ca */ /* 0x000fe400000e0000 */
[----:B------:R-:W-:-:S04]  /*16e0*/  @!UP0 UIADD3 UR12, UPT, UPT, -UR4, 0x100000, URZ ;  /* 0x00100000040c8890 */ /* 0x000fc8000fffe1ff */
[----:B------:R-:W-:Y:S02]  /*16f0*/  @!UP0 USHF.L.U32 UR13, UR12, 0xb, URZ ;  /* 0x0000000b0c0d8899 */ /* 0x000fe400080006ff */
[----:B------:R-:W-:Y:S02]  /*1700*/  @!UP0 USHF.L.U32 UR12, UR12, 0x1, URZ ;  /* 0x000000010c0c8899 */ /* 0x000fe400080006ff */
[----:B------:R-:W-:-:S04]  /*1710*/  @!UP0 UIADD3 UR4, UPT, UPT, -UR4, 0x100000, URZ ;  /* 0x0010000004048890 */ /* 0x000fc8000fffe1ff */
[----:B------:R-:W-:Y:S02]  /*1720*/  @!UP0 USHF.L.U32 UR5, UR4, 0xb, URZ ;  /* 0x0000000b04058899 */ /* 0x000fe400080006ff */
[----:B------:R-:W-:Y:S01]  /*1730*/  @!UP0 USHF.L.U32 UR4, UR4, 0x1, URZ ;  /* 0x0000000104048899 */ /* 0x000fe200080006ff */
[----:B------:R-:W-:Y:S01]  /*1740*/  VOTEU.ALL UP0, P3 ;  /* 0x0000000000ff7886 */ /* 0x000fe20001800000 */
[----:B------:R-:W2:Y:S04]  /*1750*/  FENCE.VIEW.ASYNC.S ;  /* 0x00000000000073c6 */ /* 0x000ea80000000000 */
[----:B--2---:R2:W3:Y:S06]  /*1760*/  @!UP0 SYNCS.EXCH.64 URZ, [UR8+0x1800], UR12 ;  /* 0x0018000c08ff85b2 */ /* 0x0044ec0008000100 */
[----:B------:R2:W4:Y:S01]  /*1770*/  @!UP1 SYNCS.EXCH.64 URZ, [UR8+0x1810], UR4 ;  /* 0x0018100408ff95b2 */ /* 0x0005220008000100 */
[----:B------:R-:W-:Y:S05]  /*1780*/  @!P0 BRA `(.L_x_54) ;  /* 0x0000000400848947 */ /* 0x000fea0003800000 */
[----:B---34-:R-:W-:Y:S01]  /*1790*/  BAR.SYNC.DEFER_BLOCKING 0x0 ;  /* 0x0000000000007b1d */ /* 0x018fe20000010000 */
[----:B------:R-:W-:Y:S01]  /*17a0*/  @!P3 IMAD.MOV.U32 R2, RZ, RZ, 0x1800 ;  /* 0x00001800ff02b424 */ /* 0x000fe200078e00ff */
[----:B------:R-:W-:Y:S02]  /*17b0*/  ELECT P1, URZ, PT ;  /* 0x0000000000ff782f */ /* 0x000fe40003820000 */
[----:B------:R-:W-:Y:S02]  /*17c0*/  ELECT P0, URZ, PT ;  /* 0x0000000000ff782f */ /* 0x000fe40003800000 */
[C---:B------:R-:W-:Y:S01]  /*17d0*/  ISETP.LT.U32.AND P1, PT, R36.reuse, 0x20, P1 ;  /* 0x000000202400780c */ /* 0x040fe20000f21070 */
[----:B------:R-:W-:Y:S01]  /*17e0*/  UIADD3 UR20, UPT, UPT, UR8, 0x1000, URZ ;  /* 0x0000100008147890 */ /* 0x000fe2000fffe0ff */
[----:B------:R-:W-:Y:S01]  /*17f0*/  ISETP.LT.U32.AND P0, PT, R36, 0x20, P0 ;  /* 0x000000202400780c */ /* 0x000fe20000701070 */
[----:B--2---:R-:W-:Y:S02]  /*1800*/  USHF.R.U32.HI UR12, URZ, 0x4, UR8 ;  /* 0x00000004ff0c7899 */ /* 0x004fe40008011608 */
[----:B------:R-:W-:-:S02]  /*1810*/  USHF.R.U32.HI UR14, URZ, 0x4, UR20 ;  /* 0x00000004ff0e7899 */ /* 0x000fc40008011614 */
[----:B------:R-:W-:Y:S02]  /*1820*/  USGXT.U32 UR12, UR12, 0xe ;  /* 0x0000000e0c0c789a */ /* 0x000fe40008000000 */
[----:B------:R-:W-:Y:S01]  /*1830*/  USGXT.U32 UR14, UR14, 0xe ;  /* 0x0000000e0e0e789a */ /* 0x000fe20008000000 */
[----:B------:R-:W-:Y:S01]  /*1840*/  UMOV UR13, 0xc0004010 ;  /* 0xc0004010000d7882 */ /* 0x000fe20000000000 */
[----:B------:R-:W-:Y:S02]  /*1850*/  UMOV UR15, 0xc0004010 ;  /* 0xc0004010000f7882 */ /* 0x000fe40000000000 */
[----:B------:R-:W-:Y:S01]  /*1860*/  VOTEU.ANY UP0, P1 ;  /* 0x0000000000ff7886 */ /* 0x000fe20000800100 */
[----:B------:R-:W-:Y:S01]  /*1870*/  VOTEU.ANY UP2, P1 ;  /* 0x0000000000ff7886 */ /* 0x000fe20000840100 */
[----:B------:R-:W-:Y:S01]  /*1880*/  VOTEU.ANY UP1, P0 ;  /* 0x0000000000ff7886 */ /* 0x000fe20000020100 */
[----:B------:R-:W-:Y:S01]  /*1890*/  VOTEU.ANY UP3, P0 ;  /* 0x0000000000ff7886 */ /* 0x000fe20000060100 */
[----:B------:R2:W-:Y:S01]  /*18a0*/  @!P3 SYNCS.ARRIVE.TRANS64 RZ, [UR8+0x1800], R2 ;  /* 0x00180002ffffb9a7 */ /* 0x0005e20008000008 */
[----:B------:R3:W-:Y:S06]  /*18b0*/  MEMBAR.ALL.CTA ;  /* 0x0000000000007992 */ /* 0x0007ec0000008000 */
[----:B---3--:R-:W3:Y:S01]  /*18c0*/  FENCE.VIEW.ASYNC.S ;  /* 0x00000000000073c6 */ /* 0x008ee20000000000 */
[----:B------:R-:W-:Y:S01]  /*18d0*/  @UP0 UIADD3 UR9, UPT, UPT, UR8, 0x1800, URZ ;  /* 0x0000180008090890 */ /* 0x000fe2000fffe0ff */
[----:B------:R-:W-:Y:S01]  /*18e0*/  @UP0 UMOV UR10, URZ ;  /* 0x000000ff000a0c82 */ /* 0x000fe20008000000 */
[----:B------:R-:W-:Y:S01]  /*18f0*/  @UP1 UIADD3 UR21, UPT, UPT, UR8, 0x1800, URZ ;  /* 0x0000180008151890 */ /* 0x000fe2000fffe0ff */
[----:B------:R-:W-:Y:S01]  /*1900*/  @UP1 UMOV UR22, URZ ;  /* 0x000000ff00161c82 */ /* 0x000fe20008000000 */
[----:B------:R-:W-:Y:S01]  /*1910*/  UISETP.NE.U32.AND UP0, UPT, UR18, URZ, UPT ;  /* 0x000000ff1200728c */ /* 0x000fe2000bf05070 */
[----:B---3--:R-:W-:Y:S06]  /*1920*/  BAR.SYNC.DEFER_BLOCKING 0x0 ;  /* 0x0000000000007b1d */ /* 0x008fec0000010000 */
[----:B------:R2:W-:Y:S02]  /*1930*/  @UP2 UTMALDG.2D [UR8], [UR6] ;  /* 0x00000008060025b4 */ /* 0x0005e40008008000 */
[----:B------:R-:W-:Y:S06]  /*1940*/  BAR.SYNC.DEFER_BLOCKING 0x0 ;  /* 0x0000000000007b1d */ /* 0x000fec0000010000 */
[----:B------:R2:W-:Y:S02]  /*1950*/  @UP3 UTMALDG.2D [UR20], [UR16] ;  /* 0x00000014100035b4 */ /* 0x0005e40008008000 */
[----:B------:R-:W-:Y:S06]  /*1960*/  BAR.SYNC.DEFER_BLOCKING 0x0 ;  /* 0x0000000000007b1d */ /* 0x000fec0000010000 */
[----:B------:R-:W3:Y:S02]  /*1970*/  SYNCS.PHASECHK.TRANS64.TRYWAIT P0, [UR8+0x1800], RZ ;  /* 0x001800ffff0075a7 */ /* 0x000ee40008001108 */
[----:B--23--:R-:W-:Y:S05]  /*1980*/  @!P0 BRA `(.L_x_55) ;  /* 0x00000008008c8947 */ /* 0x00cfea0003800000 */
.L_x_67:
[----:B------:R-:W-:Y:S05]  /*1990*/  BRA.U UP0, `(.L_x_56) ;  /* 0x0000000100107547 */ /* 0x000fea000b800000 */
[----:B------:R-:W-:Y:S01]  /*19a0*/  UMOV UR4, 0x0 ;  /* 0x0000000000047882 */ /* 0x000fe20000000000 */
[----:B------:R-:W-:Y:S02]  /*19b0*/  UMOV UR5, 0x8100010 ;  /* 0x0810001000057882 */ /* 0x000fe40000000000 */
[----:B------:R2:W-:Y:S01]  /*19c0*/  UTCQMMA gdesc[UR12], gdesc[UR14], tmem[UR25], tmem[UR4], idesc[UR5], !UPT ;  /* 0x00ff040e0c0075ea */ /* 0x0005e2000f800319 */
[----:B------:R-:W-:Y:S02]  /*19d0*/  NOP ;  /* 0x0000000000007918 */ /* 0x000fe40000000000 */
.L_x_56:
[----:B------:R-:W-:Y:S01]  /*19e0*/  ELECT P0, URZ, PT ;  /* 0x0000000000ff782f */ /* 0x000fe20003800000 */
[----:B--2---:R-:W-:-:S03]  /*19f0*/  UIADD3 UR4, UPT, UPT, UR8, 0x1810, URZ ;  /* 0x0000181008047890 */ /* 0x004fc6000fffe0ff */
[----:B------:R-:W-:Y:S01]  /*1a00*/  ISETP.LT.U32.AND P0, PT, R36, 0x20, P0 ;  /* 0x000000202400780c */ /* 0x000fe20000701070 */
[----:B------:R-:W-:-:S12]  /*1a10*/  UMOV UR5, URZ ;  /* 0x000000ff00057c82 */ /* 0x000fd80008000000 */
[----:B------:R-:W-:Y:S01]  /*1a20*/  VOTEU.ANY UP0, P0 ;  /* 0x0000000000ff7886 */ /* 0x000fe20000000100 */
[----:B------:R-:W-:Y:S01]  /*1a30*/  VOTEU.ANY UP1, P0 ;  /* 0x0000000000ff7886 */ /* 0x000fe20000020100 */
[----:B------:R-:W-:-:S03]  /*1a40*/  ISETP.GE.U32.AND P0, PT, R7, 0x21, PT ;  /* 0x000000210700780c */ /* 0x000fc60003f06070 */
[----:B------:R-:W-:Y:S02]  /*1a50*/  @UP0 UMOV UR9, UR4 ;  /* 0x0000000400090c82 */ /* 0x000fe40008000000 */
[----:B------:R2:W-:Y:S01]  /*1a60*/  @UP1 UTCBAR [UR9], URZ ;  /* 0x000000ff090013e9 */ /* 0x0005e200080000ff */
[----:B------:R-:W-:Y:S06]  /*1a70*/  BAR.SYNC.DEFER_BLOCKING 0x0 ;  /* 0x0000000000007b1d */ /* 0x000fec0000010000 */
[----:B------:R-:W3:Y:S02]  /*1a80*/  SYNCS.PHASECHK.TRANS64.TRYWAIT P1, [UR8+0x1810], RZ ;  /* 0x001810ffff0075a7 */ /* 0x000ee40008021108 */
[----:B--23--:R-:W-:Y:S05]  /*1a90*/  @!P1 BRA `(.L_x_57) ;  /* 0x0000000800549947 */ /* 0x00cfea0003800000 */
.L_x_68:
[----:B------:R-:W-:Y:S05]  /*1aa0*/  @!P0 BRA `(.L_x_54) ;  /* 0x0000000000bc8947 */ /* 0x000fea0003800000 */
[----:B------:R-:W-:Y:S01]  /*1ab0*/  IMAD.MOV.U32 R2, RZ, RZ, 0x1 ;  /* 0x00000001ff027424 */ /* 0x000fe200078e00ff */
[----:B------:R-:W2:Y:S01]  /*1ac0*/  LDCU UR26, c[0x0][0x3a0] ;  /* 0x00007400ff1a77ac */ /* 0x000ea20008000800 */
[----:B------:R-:W-:-:S05]  /*1ad0*/  UMOV UR10, 0x20 ;  /* 0x00000020000a7882 */ /* 0x000fca0000000000 */
.L_x_61:
[----:B------:R-:W-:Y:S01]  /*1ae0*/  BAR.SYNC.DEFER_BLOCKING 0x0 ;  /* 0x0000000000007b1d */ /* 0x000fe20000010000 */
[----:B------:R-:W-:Y:S01]  /*1af0*/  @!P3 IMAD.MOV.U32 R3, RZ, RZ, 0x1800 ;  /* 0x00001800ff03b424 */ /* 0x000fe200078e00ff */
[----:B------:R-:W-:Y:S02]  /*1b00*/  ELECT P1, URZ, PT ;  /* 0x0000000000ff782f */ /* 0x000fe40003820000 */
[----:B------:R-:W-:Y:S02]  /*1b10*/  ELECT P0, URZ, PT ;  /* 0x0000000000ff782f */ /* 0x000fe40003800000 */
[C---:B------:R-:W-:Y:S01]  /*1b20*/  ISETP.LT.U32.AND P1, PT, R36.reuse, 0x20, P1 ;  /* 0x000000202400780c */ /* 0x040fe20000f21070 */
[----:B------:R-:W-:Y:S01]  /*1b30*/  UMOV UR22, UR10 ;  /* 0x0000000a00167c82 */ /* 0x000fe20008000000 */
[----:B------:R-:W-:-:S11]  /*1b40*/  ISETP.LT.U32.AND P0, PT, R36, 0x20, P0 ;  /* 0x000000202400780c */ /* 0x000fd60000701070 */
[----:B------:R-:W-:Y:S02]  /*1b50*/  VOTEU.ANY UP0, P1 ;  /* 0x0000000000ff7886 */ /* 0x000fe40000800100 */
[----:B------:R-:W-:Y:S01]  /*1b60*/  VOTEU.ANY UP1, P0 ;  /* 0x0000000000ff7886 */ /* 0x000fe20000020100 */
[----:B------:R3:W-:Y:S01]  /*1b70*/  @!P3 SYNCS.ARRIVE.TRANS64 RZ, [UR8+0x1800], R3 ;  /* 0x00180003ffffb9a7 */ /* 0x0007e20008000008 */
[----:B------:R4:W-:Y:S06]  /*1b80*/  MEMBAR.ALL.CTA ;  /* 0x0000000000007992 */ /* 0x0009ec0000008000 */
[----:B----4-:R-:W4:Y:S01]  /*1b90*/  FENCE.VIEW.ASYNC.S ;  /* 0x00000000000073c6 */ /* 0x010f220000000000 */
[----:B------:R-:W-:Y:S01]  /*1ba0*/  @UP0 UIADD3 UR9, UPT, UPT, UR8, 0x1800, URZ ;  /* 0x0000180008090890 */ /* 0x000fe2000fffe0ff */
[----:B----4-:R-:W-:Y:S01]  /*1bb0*/  VOTEU.ANY UP0, P1 ;  /* 0x0000000000ff7886 */ /* 0x010fe20000800100 */
[----:B------:R-:W-:-:S02]  /*1bc0*/  @UP1 UIADD3 UR20, UPT, UPT, UR8, 0x1000, URZ ;  /* 0x0000100008141890 */ /* 0x000fc4000fffe0ff */
[----:B------:R-:W-:Y:S01]  /*1bd0*/  @UP1 UIADD3 UR21, UPT, UPT, UR8, 0x1800, URZ ;  /* 0x0000180008151890 */ /* 0x000fe2000fffe0ff */
[----:B---3--:R-:W-:Y:S01]  /*1be0*/  IMAD.U32 R3, R2, -0x80000000, RZ ;  /* 0x8000000002037824 */ /* 0x008fe200078e00ff */
[----:B------:R-:W-:Y:S01]  /*1bf0*/  VOTEU.ANY UP1, P0 ;  /* 0x0000000000ff7886 */ /* 0x000fe20000020100 */
[----:B------:R-:W-:Y:S06]  /*1c00*/  BAR.SYNC.DEFER_BLOCKING 0x0 ;  /* 0x0000000000007b1d */ /* 0x000fec0000010000 */
[----:B------:R3:W-:Y:S01]  /*1c10*/  @UP0 UTMALDG.2D [UR8], [UR6] ;  /* 0x00000008060005b4 */ /* 0x0007e20008008000 */
[----:B------:R-:W-:Y:S01]  /*1c20*/  UISETP.NE.U32.AND UP0, UPT, UR18, URZ, UPT ;  /* 0x000000ff1200728c */ /* 0x000fe2000bf05070 */
[----:B------:R-:W-:Y:S06]  /*1c30*/  BAR.SYNC.DEFER_BLOCKING 0x0 ;  /* 0x0000000000007b1d */ /* 0x000fec0000010000 */
[----:B------:R3:W-:Y:S02]  /*1c40*/  @UP1 UTMALDG.2D [UR20], [UR16] ;  /* 0x00000014100015b4 */ /* 0x0007e40008008000 */
[----:B------:R-:W-:Y:S06]  /*1c50*/  BAR.SYNC.DEFER_BLOCKING 0x0 ;  /* 0x0000000000007b1d */ /* 0x000fec0000010000 */
[----:B------:R-:W4:Y:S02]  /*1c60*/  SYNCS.PHASECHK.TRANS64.TRYWAIT P0, [UR8+0x1800], R3 ;  /* 0x00180003ff0075a7 */ /* 0x000f240008001108 */
[----:B---34-:R-:W-:Y:S05]  /*1c70*/  @!P0 BRA `(.L_x_58) ;  /* 0x0000000400e88947 */ /* 0x018fea0003800000 */
.L_x_69:
[----:B------:R-:W-:Y:S05]  /*1c80*/  BRA.U UP0, `(.L_x_59) ;  /* 0x0000000100107547 */ /* 0x000fea000b800000 */
[----:B------:R-:W-:Y:S01]  /*1c90*/  UMOV UR20, 0x0 ;  /* 0x0000000000147882 */ /* 0x000fe20000000000 */
[----:B------:R-:W-:Y:S02]  /*1ca0*/  UMOV UR21, 0x8100010 ;  /* 0x0810001000157882 */ /* 0x000fe40000000000 */
[----:B------:R3:W-:Y:S01]  /*1cb0*/  UTCQMMA gdesc[UR12], gdesc[UR14], tmem[UR25], tmem[UR20], idesc[UR21], UPT ;  /* 0x00ff140e0c0075ea */ /* 0x0007e2000b800319 */
[----:B------:R-:W-:Y:S02]  /*1cc0*/  NOP ;  /* 0x0000000000007918 */ /* 0x000fe40000000000 */
.L_x_59:
[----:B------:R-:W-:-:S04]  /*1cd0*/  ELECT P0, URZ, PT ;  /* 0x0000000000ff782f */ /* 0x000fc80003800000 */
[----:B------:R-:W-:-:S13]  /*1ce0*/  ISETP.LT.U32.AND P0, PT, R36, 0x20, P0 ;  /* 0x000000202400780c */ /* 0x000fda0000701070 */
[----:B------:R-:W-:Y:S01]  /*1cf0*/  VOTEU.ANY UP0, P0 ;  /* 0x0000000000ff7886 */ /* 0x000fe20000000100 */
[----:B------:R-:W-:-:S04]  /*1d00*/  VOTEU.ANY UP1, P0 ;  /* 0x0000000000ff7886 */ /* 0x000fc80000020100 */
[----:B------:R-:W-:Y:S02]  /*1d10*/  @UP0 UMOV UR9, UR4 ;  /* 0x0000000400090c82 */ /* 0x000fe40008000000 */
[----:B------:R4:W-:Y:S01]  /*1d20*/  @UP1 UTCBAR [UR9], URZ ;  /* 0x000000ff090013e9 */ /* 0x0009e200080000ff */
[----:B------:R-:W-:Y:S06]  /*1d30*/  BAR.SYNC.DEFER_BLOCKING 0x0 ;  /* 0x0000000000007b1d */ /* 0x000fec0000010000 */
[----:B------:R-:W3:Y:S02]  /*1d40*/  SYNCS.PHASECHK.TRANS64.TRYWAIT P0, [UR8+0x1810], R3 ;  /* 0x00181003ff0075a7 */ /* 0x000ee40008001108 */
[----:B---34-:R-:W-:Y:S05]  /*1d50*/  @!P0 BRA `(.L_x_60) ;  /* 0x0000000400bc8947 */ /* 0x018fea0003800000 */
.L_x_70:
[----:B------:R-:W-:Y:S01]  /*1d60*/  UIADD3 UR10, UPT, UPT, UR10, 0x20, URZ ;  /* 0x000000200a0a7890 */ /* 0x000fe2000fffe0ff */
[----:B------:R-:W-:-:S03]  /*1d70*/  LOP3.LUT R2, R2, 0x1, RZ, 0x3c, !PT ;  /* 0x0000000102027812 */ /* 0x000fc600078e3cff */
[----:B--2---:R-:W-:-:S09]  /*1d80*/  UISETP.GE.AND UP0, UPT, UR10, UR26, UPT ;  /* 0x0000001a0a00728c */ /* 0x004fd2000bf06270 */
[----:B------:R-:W-:Y:S05]  /*1d90*/  BRA.U !UP0, `(.L_x_61) ;  /* 0xfffffffd08507547 */ /* 0x000fea000b83ffff */
.L_x_54:
[----:B---34-:R-:W-:Y:S06]  /*1da0*/  BAR.SYNC.DEFER_BLOCKING 0x0 ;  /* 0x0000000000007b1d */ /* 0x018fec0000010000 */
[----:B------:R-:W-:Y:S04]  /*1db0*/  BSSY.RECONVERGENT B4, `(.L_x_62) ;  /* 0x0000004000047945 */ /* 0x000fe80003800200 */
[----:B------:R-:W-:Y:S05]  /*1dc0*/  @P3 BRA `(.L_x_63) ;  /* 0x0000000000083947 */ /* 0x000fea0003800000 */
[----:B------:R-:W3:Y:S02]  /*1dd0*/  SYNCS.CCTL.IV [UR8+0x1800] ;  /* 0x00180000ff0079b1 */ /* 0x000ee40008000008 */
[----:B---3--:R-:W3:Y:S02]  /*1de0*/  SYNCS.CCTL.IV [UR8+0x1810] ;  /* 0x00181000ff0079b1 */ /* 0x008ee40008000008 */
.L_x_63:
[----:B--2---:R-:W-:Y:S05]  /*1df0*/  BSYNC.RECONVERGENT B4 ;  /* 0x0000000000047941 */ /* 0x004fea0003800200 */
.L_x_62:
[----:B------:R-:W-:Y:S01]  /*1e00*/  USHF.L.U32 UR4, UR18, 0x15, URZ ;  /* 0x0000001512047899 */ /* 0x000fe200080006ff */
[C---:B------:R-:W-:Y:S01]  /*1e10*/  IMAD.SHL.U32 R2, R0.reuse, 0x8, RZ ;  /* 0x0000000800027824 */ /* 0x040fe200078e00ff */
[----:B------:R-:W-:Y:S01]  /*1e20*/  USHF.L.U32 UR18, UR18, 0x3, URZ ;  /* 0x0000000312127899 */ /* 0x000fe200080006ff */
[----:B------:R-:W-:Y:S01]  /*1e30*/  SHF.R.U32.HI R3, RZ, 0x2, R0 ;  /* 0x00000002ff037819 */ /* 0x000fe20000011600 */
[----:B------:R-:W-:Y:S01]  /*1e40*/  ULOP3.LUT UR4, UR4, 0x600000, URZ, 0xc0, !UPT ;  /* 0x0060000004047892 */ /* 0x000fe2000f8ec0ff */
[----:B------:R-:W-:Y:S01]  /*1e50*/  IMAD.SHL.U32 R0, R0, 0x40, RZ ;  /* 0x0000004000007824 */ /* 0x000fe200078e00ff */
[----:B------:R-:W-:Y:S01]  /*1e60*/  ULOP3.LUT UR18, UR18, 0x20, URZ, 0xc0, !UPT ;  /* 0x0000002012127892 */ /* 0x000fe2000f8ec0ff */
[----:B------:R-:W-:Y:S02]  /*1e70*/  LOP3.LUT R2, R2, 0x30, RZ, 0xc0, !PT ;  /* 0x0000003002027812 */ /* 0x000fe400078ec0ff */
[----:B------:R-:W-:Y:S01]  /*1e80*/  ELECT P0, URZ, PT ;  /* 0x0000000000ff782f */ /* 0x000fe20003800000 */
[----:B------:R-:W-:Y:S01]  /*1e90*/  UIADD3 UR4, UPT, UPT, UR18, UR4, UR25 ;  /* 0x0000000412047290 */ /* 0x000fe2000fffe019 */
[----:B------:R-:W-:Y:S01]  /*1ea0*/  LOP3.LUT R3, R2, 0x20, R3, 0x78, !PT ;  /* 0x0000002002037812 */ /* 0x000fe200078e7803 */
[----:B------:R-:W-:Y:S01]  /*1eb0*/  UMOV UR9, UR23 ;  /* 0x0000001700097c82 */ /* 0x000fe20008000000 */
[----:B------:R-:W-:Y:S01]  /*1ec0*/  ISETP.LT.U32.AND P0, PT, R36, 0x20, P0 ;  /* 0x000000202400780c */ /* 0x000fe20000701070 */
[----:B------:R-:W-:Y:S01]  /*1ed0*/  UMOV UR10, UR11 ;  /* 0x0000000b000a7c82 */ /* 0x000fe20008000000 */
[----:B------:R-:W-:-:S04]  /*1ee0*/  LOP3.LUT R0, R3, 0x1fc0, R0, 0xf8, !PT ;  /* 0x00001fc003007812 */ /* 0x000fc800078ef800 */
[----:B-----5:R-:W2:Y:S01]  /*1ef0*/  LDTM.x32 R4, tmem[UR4] ;  /* 0x00000004000479ee */ /* 0x020ea200082c0000 */
[----:B------:R-:W-:Y:S01]  /*1f00*/  NOP ;  /* 0x0000000000007918 */ /* 0x000fe20000000000 */
[----:B------:R-:W-:-:S05]  /*1f10*/  LOP3.LUT R2, R0, 0x10, RZ, 0x3c, !PT ;  /* 0x0000001000027812 */ /* 0x000fca00078e3cff */
[----:B--2---:R-:W-:Y:S01]  /*1f20*/  VOTEU.ANY UP0, P0 ;  /* 0x0000000000ff7886 */ /* 0x004fe20000000100 */
[----:B------:R-:W-:-:S04]  /*1f30*/  VOTEU.ANY UP1, P0 ;  /* 0x0000000000ff7886 */ /* 0x000fc80000020100 */
[----:B------:R-:W-:Y:S01]  /*1f40*/  @UP0 UMOV UR4, UR19 ;  /* 0x0000001300040c82 */ /* 0x000fe20008000000 */
[----:B------:R-:W-:Y:S01]  /*1f50*/  @UP0 UMOV UR5, UR24 ;  /* 0x0000001800050c82 */ /* 0x000fe20008000000 */
[----:B---3--:R-:W-:Y:S01]  /*1f60*/  BAR.SYNC.DEFER_BLOCKING 0x0 ;  /* 0x0000000000007b1d */ /* 0x008fe20000010000 */
[----:B------:R-:W-:Y:S02]  /*1f70*/  F2FP.SATFINITE.E4M3.F32.PACK_AB_MERGE_C R6, R7, R6, RZ ;  /* 0x000000060706723e */ /* 0x000fe400048070ff */
[----:B------:R-:W-:Y:S02]  /*1f80*/  F2FP.SATFINITE.E4M3.F32.PACK_AB_MERGE_C R10, R11, R10, RZ ;  /* 0x0000000a0b0a723e */ /* 0x000fe400048070ff */
[----:B------:R-:W-:Y:S02]  /*1f90*/  F2FP.SATFINITE.E4M3.F32.PACK_AB_MERGE_C R14, R15, R14, RZ ;  /* 0x0000000e0f0e723e */ /* 0x000fe400048070ff */
[----:B------:R-:W-:Y:S02]  /*1fa0*/  F2FP.SATFINITE.E4M3.F32.PACK_AB_MERGE_C R7, R19, R18, RZ ;  /* 0x000000121307723e */ /* 0x000fe400048070ff */
[----:B------:R-:W-:-:S02]  /*1fb0*/  F2FP.SATFINITE.E4M3.F32.PACK_AB_MERGE_C R22, R23, R22, RZ ;  /* 0x000000161716723e */ /* 0x000fc400048070ff */
[----:B------:R-:W-:Y:S02]  /*1fc0*/  F2FP.SATFINITE.E4M3.F32.PACK_AB_MERGE_C R26, R27, R26, RZ ;  /* 0x0000001a1b1a723e */ /* 0x000fe400048070ff */
[----:B------:R-:W-:Y:S02]  /*1fd0*/  F2FP.SATFINITE.E4M3.F32.PACK_AB_MERGE_C R30, R31, R30, RZ ;  /* 0x0000001e1f1e723e */ /* 0x000fe400048070ff */
[----:B------:R-:W-:Y:S02]  /*1fe0*/  F2FP.SATFINITE.E4M3.F32.PACK_AB_MERGE_C R34, R35, R34, RZ ;  /* 0x000000222322723e */ /* 0x000fe400048070ff */
[----:B------:R-:W-:Y:S02]  /*1ff0*/  F2FP.SATFINITE.E4M3.F32.PACK_AB_MERGE_C R4, R5, R4, R6 ;  /* 0x000000040504723e */ /* 0x000fe40004807006 */
[----:B------:R-:W-:Y:S02]  /*2000*/  F2FP.SATFINITE.E4M3.F32.PACK_AB_MERGE_C R5, R9, R8, R10 ;  /* 0x000000080905723e */ /* 0x000fe4000480700a */
[----:B------:R-:W-:-:S02]  /*2010*/  F2FP.SATFINITE.E4M3.F32.PACK_AB_MERGE_C R6, R13, R12, R14 ;  /* 0x0000000c0d06723e */ /* 0x000fc4000480700e */
[----:B------:R-:W-:Y:S02]  /*2020*/  F2FP.SATFINITE.E4M3.F32.PACK_AB_MERGE_C R7, R17, R16, R7 ;  /* 0x000000101107723e */ /* 0x000fe40004807007 */
[----:B------:R-:W-:Y:S02]  /*2030*/  F2FP.SATFINITE.E4M3.F32.PACK_AB_MERGE_C R20, R21, R20, R22 ;  /* 0x000000141514723e */ /* 0x000fe40004807016 */
[----:B------:R-:W-:Y:S01]  /*2040*/  F2FP.SATFINITE.E4M3.F32.PACK_AB_MERGE_C R21, R25, R24, R26 ;  /* 0x000000181915723e */ /* 0x000fe2000480701a */
[----:B------:R2:W-:Y:S01]  /*2050*/  STS.128 [R0+UR8], R4 ;  /* 0x0000000400007988 */ /* 0x0005e20008000c08 */
[----:B------:R-:W-:Y:S02]  /*2060*/  F2FP.SATFINITE.E4M3.F32.PACK_AB_MERGE_C R22, R29, R28, R30 ;  /* 0x0000001c1d16723e */ /* 0x000fe4000480701e */
[----:B------:R-:W-:-:S05]  /*2070*/  F2FP.SATFINITE.E4M3.F32.PACK_AB_MERGE_C R23, R33, R32, R34 ;  /* 0x000000202117723e */ /* 0x000fca0004807022 */
[----:B------:R2:W-:Y:S01]  /*2080*/  STS.128 [R2+UR8], R20 ;  /* 0x0000001402007988 */ /* 0x0005e20008000c08 */
[----:B------:R3:W-:Y:S06]  /*2090*/  MEMBAR.ALL.CTA ;  /* 0x0000000000007992 */ /* 0x0007ec0000008000 */
[----:B---3--:R-:W3:Y:S02]  /*20a0*/  FENCE.VIEW.ASYNC.S ;  /* 0x00000000000073c6 */ /* 0x008ee40000000000 */
[----:B---3--:R-:W-:Y:S06]  /*20b0*/  BAR.SYNC.DEFER_BLOCKING 0x0 ;  /* 0x0000000000007b1d */ /* 0x008fec0000010000 */
[----:B------:R2:W-:Y:S01]  /*20c0*/  @UP1 UTMASTG.2D [UR8], [UR4] ;  /* 0x00000008040013b5 */ /* 0x0005e20008008000 */
[----:B------:R0:W-:Y:S01]  /*20d0*/  UTMACMDFLUSH ;  /* 0x00000000000079b7 */ /* 0x0001e20000000000 */
[----:B------:R-:W-:-:S04]  /*20e0*/  DEPBAR.LE SB0, 0x0 ;  /* 0x000080000000791a */ /* 0x000fc80000000000 */
[----:B------:R-:W-:Y:S08]  /*20f0*/  BAR.SYNC.DEFER_BLOCKING 0x0 ;  /* 0x0000000000007b1d */ /* 0x000ff00000010000 */
[----:B------:R-:W-:Y:S06]  /*2100*/  BAR.SYNC.DEFER_BLOCKING 0x0 ;  /* 0x0000000000007b1d */ /* 0x000fec0000010000 */
[----:B--2---:R-:W-:Y:S05]  /*2110*/  @P2 BRA `(.L_x_64) ;  /* 0x0000000000a02947 */ /* 0x004fea0003800000 */
[----:B------:R-:W2:Y:S01]  /*2120*/  S2UR UR5, SR_CgaCtaId ;  /* 0x00000000000579c3 */ /* 0x000ea20000008800 */
[----:B------:R-:W-:Y:S01]  /*2130*/  NOP ;  /* 0x0000000000007918 */ /* 0x000fe20000000000 */
[----:B------:R-:W-:Y:S01]  /*2140*/  UMOV UR4, 0x50 ;  /* 0x0000005000047882 */ /* 0x000fe20000000000 */
[----:B------:R-:W-:Y:S02]  /*2150*/  IMAD.U32 R0, RZ, RZ, UR25 ;  /* 0x00000019ff007e24 */ /* 0x000fe4000f8e00ff */
[----:B------:R-:W-:Y:S02]  /*2160*/  IMAD.MOV.U32 R3, RZ, RZ, 0x3 ;  /* 0x00000003ff037424 */ /* 0x000fe400078e00ff */
[----:B------:R-:W-:Y:S01]  /*2170*/  IMAD.MOV.U32 R7, RZ, RZ, 0x1 ;  /* 0x00000001ff077424 */ /* 0x000fe200078e00ff */
[----:B------:R-:W-:-:S04]  /*2180*/  LOP3.LUT R0, R0, 0xffff, RZ, 0xc0, !PT ;  /* 0x0000ffff00007812 */ /* 0x000fc800078ec0ff */
[----:B------:R-:W-:-:S05]  /*2190*/  SHF.R.U32.HI R0, RZ, 0x5, R0 ;  /* 0x00000005ff007819 */ /* 0x000fca0000011600 */
[----:B------:R-:W-:Y:S01]  /*21a0*/  VIADD R2, R0, 0x10 ;  /* 0x0000001000027836 */ /* 0x000fe20000000000 */
[----:B------:R-:W-:Y:S01]  /*21b0*/  SHF.L.U32 R0, R3, R0, RZ ;  /* 0x0000000003007219 */ /* 0x000fe200000006ff */
[----:B--2---:R-:W-:-:S03]  /*21c0*/  ULEA UR6, UR5, UR4, 0x18 ;  /* 0x0000000405067291 */ /* 0x004fc6000f8ec0ff */
[----:B------:R-:W-:-:S04]  /*21d0*/  SHF.L.U32 R3, R7, R2, RZ ;  /* 0x0000000207037219 */ /* 0x000fc800000006ff */
[----:B------:R-:W-:Y:S02]  /*21e0*/  LOP3.LUT R0, R3, R0, RZ, 0xfc, !PT ;  /* 0x0000000003007212 */ /* 0x000fe400078efcff */
[----:B------:R-:W2:Y:S02]  /*21f0*/  LDS R5, [UR6] ;  /* 0x00000006ff057984 */ /* 0x000ea40008000800 */
[C---:B------:R-:W-:Y:S02]  /*2200*/  LOP3.LUT R2, R0.reuse, 0xffff, RZ, 0xc0, !PT ;  /* 0x0000ffff00027812 */ /* 0x040fe400078ec0ff */
[----:B--2---:R-:W-:-:S04]  /*2210*/  LOP3.LUT R3, R0, 0xffff, R5, 0x80, !PT ;  /* 0x0000ffff00037812 */ /* 0x004fc800078e8005 */
[----:B------:R-:W-:-:S13]  /*2220*/  ISETP.NE.AND P0, PT, R3, R2, PT ;  /* 0x000000020300720c */ /* 0x000fda0003f05270 */
[----:B------:R-:W-:Y:S05]  /*2230*/  @P0 BRA `(.L_x_65) ;  /* 0x0000000000500947 */ /* 0x000fea0003800000 */
[----:B------:R-:W-:Y:S02]  /*2240*/  SHF.R.U32.HI R5, RZ, 0x10, R5 ;  /* 0x00000010ff057819 */ /* 0x000fe40000011605 */
[----:B------:R-:W-:-:S04]  /*2250*/  SHF.R.U32.HI R2, RZ, 0x10, R0 ;  /* 0x00000010ff027819 */ /* 0x000fc80000011600 */
[----:B------:R-:W-:-:S04]  /*2260*/  LOP3.LUT R5, R5, R2, RZ, 0xc0, !PT ;  /* 0x0000000205057212 */ /* 0x000fc800078ec0ff */
[----:B------:R-:W-:-:S13]  /*2270*/  ISETP.NE.AND P0, PT, R5, R2, PT ;  /* 0x000000020500720c */ /* 0x000fda0003f05270 */
[----:B------:R-:W-:Y:S05]  /*2280*/  @P0 BRA `(.L_x_66) ;  /* 0x0000000000300947 */ /* 0x000fea0003800000 */
[----:B------:R-:W-:Y:S01]  /*2290*/  R2UR UR4, R0 ;  /* 0x00000000000472ca */ /* 0x000fe200000e0000 */
[----:B------:R-:W-:Y:S01]  /*22a0*/  VOTEU.ANY UR5, UPT, PT ;  /* 0x0000000000057886 */ /* 0x000fe200038e0100 */
[----:B------:R-:W2:Y:S01]  /*22b0*/  S2R R0, SR_LANEID ;  /* 0x0000000000007919 */ /* 0x000ea20000000000 */
[----:B------:R-:W-:-:S10]  /*22c0*/  UFLO.U32 UR5, UR5 ;  /* 0x00000005000572bd */ /* 0x000fd400080e0000 */
[----:B------:R-:W-:-:S06]  /*22d0*/  ULOP3.LUT UR4, URZ, UR4, URZ, 0x33, !UPT ;  /* 0x00000004ff047292 */ /* 0x000fcc000f8e33ff */
[----:B------:R-:W-:-:S04]  /*22e0*/  IMAD.U32 R2, RZ, RZ, UR4 ;  /* 0x00000004ff027e24 */ /* 0x000fc8000f8e00ff */
[----:B------:R-:W3:Y:S02]  /*22f0*/  REDUX UR7, R2 ;  /* 0x00000000020773c4 */ /* 0x000ee40000000000 */
[----:B------:R4:W-:Y:S01]  /*2300*/  UTCATOMSWS.AND URZ, UR4 ;  /* 0x0000000400ff79e3 */ /* 0x0009e20008000000 */
[----:B--2---:R-:W-:Y:S01]  /*2310*/  ISETP.EQ.U32.AND P0, PT, R0, UR5, PT ;  /* 0x0000000500007c0c */ /* 0x004fe2000bf02070 */
[----:B---3--:R-:W-:-:S12]  /*2320*/  IMAD.U32 R0, RZ, RZ, UR7 ;  /* 0x00000007ff007e24 */ /* 0x008fd8000f8e00ff */
[----:B------:R4:W-:Y:S01]  /*2330*/  @P0 ATOMS.AND RZ, [UR6], R0 ;  /* 0x00000000ffff098c */ /* 0x0009e2000a800006 */
[----:B------:R-:W-:Y:S05]  /*2340*/  BRA `(.L_x_64) ;  /* 0x0000000000147947 */ /* 0x000fea0003800000 */
.L_x_66:
[----:B------:R-:W-:-:S07]  /*2350*/  MOV R2, 0x2370 ;  /* 0x0000237000027802 */ /* 0x000fce0000000f00 */
[----:B-1----:R-:W-:Y:S05]  /*2360*/  CALL.REL.NOINC `($__internal_0_$__cuda_sm10x_tcgen05_guardrail_trap_col_being_dealloced_not_returned_by_alloc) ;  /* 0x0000000000447944 */ /* 0x002fea0003c00000 */
[----:B------:R-:W-:Y:S05]  /*2370*/  BRA `(.L_x_64) ;  /* 0x0000000000087947 */ /* 0x000fea0003800000 */
.L_x_65:
[----:B------:R-:W-:-:S07]  /*2380*/  MOV R2, 0x23a0 ;  /* 0x000023a000027802 */ /* 0x000fce0000000f00 */
[----:B-1----:R-:W-:Y:S05]  /*2390*/  CALL.REL.NOINC `($__internal_2_$__cuda_sm10x_tcgen05_guardrail_trap_unallocated_columns_being_dealloced) ;  /* 0x0000000000507944 */ /* 0x002fea0003c00000 */
.L_x_64:
[----:B------:R-:W-:Y:S01]  /*23a0*/  NOP ;  /* 0x0000000000007918 */ /* 0x000fe20000000000 */
[----:B----4-:R-:W-:Y:S05]  /*23b0*/  EXIT ;  /* 0x000000000000794d */ /* 0x010fea0003800000 */
.L_x_55:
[----:B------:R-:W2:Y:S02]  /*23c0*/  SYNCS.PHASECHK.TRANS64.TRYWAIT P0, [UR8+0x1800], RZ ;  /* 0x001800ffff0075a7 */ /* 0x000ea40008001108 */
[----:B--2---:R-:W-:Y:S05]  /*23d0*/  @!P0 BRA `(.L_x_55) ;  /* 0xfffffffc00f88947 */ /* 0x004fea000383ffff */
[----:B------:R-:W-:Y:S05]  /*23e0*/  BRA `(.L_x_67) ;  /* 0xfffffff400687947 */ /* 0x000fea000383ffff */
.L_x_57:
[----:B------:R-:W2:Y:S02]  /*23f0*/  SYNCS.PHASECHK.TRANS64.TRYWAIT P1, [UR8+0x1810], RZ ;  /* 0x001810ffff0075a7 */ /* 0x000ea40008021108 */
[----:B--2---:R-:W-:Y:S05]  /*2400*/  @!P1 BRA `(.L_x_57) ;  /* 0xfffffffc00f89947 */ /* 0x004fea000383ffff */
[----:B------:R-:W-:Y:S05]  /*2410*/  BRA `(.L_x_68) ;  /* 0xfffffff400a07947 */ /* 0x000fea000383ffff */
.L_x_58:
[----:B------:R-:W3:Y:S02]  /*2420*/  SYNCS.PHASECHK.TRANS64.TRYWAIT P0, [UR8+0x1800], R3 ;  /* 0x00180003ff0075a7 */ /* 0x000ee40008001108 */
[----:B---3--:R-:W-:Y:S05]  /*2430*/  @!P0 BRA `(.L_x_58) ;  /* 0xfffffffc00f88947 */ /* 0x008fea000383ffff */
[----:B------:R-:W-:Y:S05]  /*2440*/  BRA `(.L_x_69) ;  /* 0xfffffff8000c7947 */ /* 0x000fea000383ffff */
.L_x_60:
[----:B------:R-:W3:Y:S02]  /*2450*/  SYNCS.PHASECHK.TRANS64.TRYWAIT P0, [UR8+0x1810], R3 ;  /* 0x00181003ff0075a7 */ /* 0x000ee40008001108 */
[----:B---3--:R-:W-:Y:S05]  /*2460*/  @!P0 BRA `(.L_x_60) ;  /* 0xfffffffc00f88947 */ /* 0x008fea000383ffff */
[----:B------:R-:W-:Y:S05]  /*2470*/  BRA `(.L_x_70) ;  /* 0xfffffff800387947 */ /* 0x000fea000383ffff */
        .weak           $__internal_0_$__cuda_sm10x_tcgen05_guardrail_trap_col_being_dealloced_not_returned_by_alloc
        .type           $__internal_0_$__cuda_sm10x_tcgen05_guardrail_trap_col_being_dealloced_not_returned_by_alloc,@function
        .size           $__internal_0_$__cuda_sm10x_tcgen05_guardrail_trap_col_being_dealloced_not_returned_by_alloc,($__internal_1_$__cuda_sm10x_tcgen05_guardrail_trap_phase_invalid_during_alloc - $__internal_0_$__cuda_sm10x_tcgen05_guardrail_trap_col_being_dealloced_not_returned_by_alloc)
$__internal_0_$__cuda_sm10x_tcgen05_guardrail_trap_col_being_dealloced_not_returned_by_alloc:
[----:B------:R-:W-:Y:S05]  /*2480*/  BPT.TRAP 0x1 ;  /* 0x000000040000795c */ /* 0x000fea0000300000 */
[----:B------:R-:W-:-:S04]  /*2490*/  IMAD.MOV.U32 R3, RZ, RZ, 0x0 ;  /* 0x00000000ff037424 */ /* 0x000fc800078e00ff */
[----:B------:R-:W-:Y:S05]  /*24a0*/  RET.REL.NODEC R2 `(gluon_tcgen05) ;  /* 0xffffffd802d47950 */ /* 0x000fea0003c3ffff */
        .weak           $__internal_1_$__cuda_sm10x_tcgen05_guardrail_trap_phase_invalid_during_alloc
        .type           $__internal_1_$__cuda_sm10x_tcgen05_guardrail_trap_phase_invalid_during_alloc,@function
        .size           $__internal_1_$__cuda_sm10x_tcgen05_guardrail_trap_phase_invalid_during_alloc,($__internal_2_$__cuda_sm10x_tcgen05_guardrail_trap_unallocated_columns_being_dealloced - $__internal_1_$__cuda_sm10x_tcgen05_guardrail_trap_phase_invalid_during_alloc)
$__internal_1_$__cuda_sm10x_tcgen05_guardrail_trap_phase_invalid_during_alloc:
[----:B------:R-:W-:Y:S05]  /*24b0*/  BPT.TRAP 0x1 ;  /* 0x000000040000795c */ /* 0x000fea0000300000 */
[----:B------:R-:W-:-:S04]  /*24c0*/  IMAD.MOV.U32 R3, RZ, RZ, 0x0 ;  /* 0x00000000ff037424 */ /* 0x000fc800078e00ff */
[----:B------:R-:W-:Y:S05]  /*24d0*/  RET.REL.NODEC R2 `(gluon_tcgen05) ;  /* 0xffffffd802c87950 */ /* 0x000fea0003c3ffff */
        .weak           $__internal_2_$__cuda_sm10x_tcgen05_guardrail_trap_unallocated_columns_being_dealloced
        .type           $__internal_2_$__cuda_sm10x_tcgen05_guardrail_trap_unallocated_columns_being_dealloced,@function
        .size           $__internal_2_$__cuda_sm10x_tcgen05_guardrail_trap_unallocated_columns_being_dealloced,(.L_x_74 - $__internal_2_$__cuda_sm10x_tcgen05_guardrail_trap_unallocated_columns_being_dealloced)
$__internal_2_$__cuda_sm10x_tcgen05_guardrail_trap_unallocated_columns_being_dealloced:
[----:B------:R-:W-:Y:S05]  /*24e0*/  BPT.TRAP 0x1 ;  /* 0x000000040000795c */ /* 0x000fea0000300000 */
[----:B------:R-:W-:-:S04]  /*24f0*/  IMAD.MOV.U32 R3, RZ, RZ, 0x0 ;  /* 0x00000000ff037424 */ /* 0x000fc800078e00ff */
[----:B------:R-:W-:Y:S05]  /*2500*/  RET.REL.NODEC R2 `(gluon_tcgen05) ;  /* 0xffffffd802bc7950 */ /* 0x000fea0003c3ffff */
.L_x_71:
[----:B------:R-:W-:-:S00]  /*2510*/  BRA `(.L_x_71) ;  /* 0xfffffffc00fc7947 */ /* 0x000fc0000383ffff */
[----:B------:R-:W-:-:S00]  /*2520*/  NOP ;  /* 0x0000000000007918 */ /* 0x000fc00000000000 */
        /* <DEDUP_REMOVED lines=13> */
.L_x_74:


//--------------------- .nv.shared.gluon_tcgen05  --------------------------
	.section	.nv.shared.gluon_tcgen05,"aw",@nobits
	.sectionflags	@""
	.align	16
	.zero		1024


//--------------------- .nv.shared.reserved.0     --------------------------
	.section	.nv.shared.reserved.0,"aw",@nobits
	.align	8
	.weak		__nv_reservedSMEM_offset_0_alias
	.size		__nv_reservedSMEM_offset_0_alias, 0, 64
	.other		__nv_reservedSMEM_offset_0_alias,@"STO_CUDA_RESERVED_SHARED STV_DEFAULT"
__nv_reservedSMEM_offset_0_alias:
	.zero		0
.nv.shared.reserved.0:
	.zero		64
	.weak		__nv_reservedSMEM_allocation_phase
	.type		__nv_reservedSMEM_allocation_phase,@object
	.size		__nv_reservedSMEM_allocation_phase,(.L_0 - __nv_reservedSMEM_allocation_phase)
__nv_reservedSMEM_allocation_phase:
	.zero		1
.L_0:
	.zero		7
	.weak		__nv_reservedSMEM_devtool_atexit_pc
	.type		__nv_reservedSMEM_devtool_atexit_pc,@object
	.size		__nv_reservedSMEM_devtool_atexit_pc,(__nv_reservedSMEM_allocation_mask - __nv_reservedSMEM_devtool_atexit_pc)
__nv_reservedSMEM_devtool_atexit_pc:
	.zero		8
	.weak		__nv_reservedSMEM_allocation_mask
	.type		__nv_reservedSMEM_allocation_mask,@object
	.size		__nv_reservedSMEM_allocation_mask,(.L_2 - __nv_reservedSMEM_allocation_mask)
__nv_reservedSMEM_allocation_mask:
	.zero		4
.L_2:


//--------------------- .nv.constant0.gluon_tcgen05 --------------------------
	.section	.nv.constant0.gluon_tcgen05,"a",@progbits
	.sectionflags	@""
	.align	4
.nv.constant0.gluon_tcgen05:
	.zero		976


//--------------------- SYMBOLS --------------------------

	.type		.nv.reservedSmem.offset0,@object
	.size		.nv.reservedSmem.offset0,0x4
	.type		.nv.reservedSmem.cap,@object
	.size		.nv.reservedSmem.cap,0x4
